//
// Generated by NVIDIA NVVM Compiler
//
// Compiler Build ID: CL-36424714
// Cuda compilation tools, release 13.0, V13.0.88
// Based on NVVM 20.0.0
//

.version 9.0
.target sm_100
.address_size 64

	// .globl	_Z15ConvReluForwardPKfS0_S0_Pfiiiiiiiiiii
// _ZZ9FCForwardPKfS0_S0_PfiiiE2As has been demoted
// _ZZ9FCForwardPKfS0_S0_PfiiiE2Bs has been demoted

.visible .entry _Z15ConvReluForwardPKfS0_S0_Pfiiiiiiiiiii(
	.param .u64 .ptr .align 1 _Z15ConvReluForwardPKfS0_S0_Pfiiiiiiiiiii_param_0,
	.param .u64 .ptr .align 1 _Z15ConvReluForwardPKfS0_S0_Pfiiiiiiiiiii_param_1,
	.param .u64 .ptr .align 1 _Z15ConvReluForwardPKfS0_S0_Pfiiiiiiiiiii_param_2,
	.param .u64 .ptr .align 1 _Z15ConvReluForwardPKfS0_S0_Pfiiiiiiiiiii_param_3,
	.param .u32 _Z15ConvReluForwardPKfS0_S0_Pfiiiiiiiiiii_param_4,
	.param .u32 _Z15ConvReluForwardPKfS0_S0_Pfiiiiiiiiiii_param_5,
	.param .u32 _Z15ConvReluForwardPKfS0_S0_Pfiiiiiiiiiii_param_6,
	.param .u32 _Z15ConvReluForwardPKfS0_S0_Pfiiiiiiiiiii_param_7,
	.param .u32 _Z15ConvReluForwardPKfS0_S0_Pfiiiiiiiiiii_param_8,
	.param .u32 _Z15ConvReluForwardPKfS0_S0_Pfiiiiiiiiiii_param_9,
	.param .u32 _Z15ConvReluForwardPKfS0_S0_Pfiiiiiiiiiii_param_10,
	.param .u32 _Z15ConvReluForwardPKfS0_S0_Pfiiiiiiiiiii_param_11,
	.param .u32 _Z15ConvReluForwardPKfS0_S0_Pfiiiiiiiiiii_param_12,
	.param .u32 _Z15ConvReluForwardPKfS0_S0_Pfiiiiiiiiiii_param_13,
	.param .u32 _Z15ConvReluForwardPKfS0_S0_Pfiiiiiiiiiii_param_14
)
{
	.reg .pred 	%p<97>;
	.reg .b32 	%r<101>;
	.reg .b32 	%f<106>;
	.reg .b64 	%rd<31>;

	ld.param.u64 	%rd11, [_Z15ConvReluForwardPKfS0_S0_Pfiiiiiiiiiii_param_0];
	ld.param.u64 	%rd12, [_Z15ConvReluForwardPKfS0_S0_Pfiiiiiiiiiii_param_1];
	ld.param.u32 	%r45, [_Z15ConvReluForwardPKfS0_S0_Pfiiiiiiiiiii_param_4];
	ld.param.u32 	%r35, [_Z15ConvReluForwardPKfS0_S0_Pfiiiiiiiiiii_param_5];
	ld.param.u32 	%r36, [_Z15ConvReluForwardPKfS0_S0_Pfiiiiiiiiiii_param_6];
	ld.param.u32 	%r37, [_Z15ConvReluForwardPKfS0_S0_Pfiiiiiiiiiii_param_7];
	ld.param.u32 	%r38, [_Z15ConvReluForwardPKfS0_S0_Pfiiiiiiiiiii_param_8];
	ld.param.u32 	%r39, [_Z15ConvReluForwardPKfS0_S0_Pfiiiiiiiiiii_param_9];
	ld.param.u32 	%r40, [_Z15ConvReluForwardPKfS0_S0_Pfiiiiiiiiiii_param_10];
	ld.param.u32 	%r46, [_Z15ConvReluForwardPKfS0_S0_Pfiiiiiiiiiii_param_11];
	ld.param.u32 	%r42, [_Z15ConvReluForwardPKfS0_S0_Pfiiiiiiiiiii_param_12];
	ld.param.u32 	%r43, [_Z15ConvReluForwardPKfS0_S0_Pfiiiiiiiiiii_param_13];
	ld.param.u32 	%r44, [_Z15ConvReluForwardPKfS0_S0_Pfiiiiiiiiiii_param_14];
	cvta.to.global.u64 	%rd1, %rd12;
	cvta.to.global.u64 	%rd2, %rd11;
	mov.u32 	%r47, %ctaid.x;
	mov.u32 	%r48, %ntid.x;
	mov.u32 	%r49, %tid.x;
	mad.lo.s32 	%r1, %r47, %r48, %r49;
	mov.u32 	%r50, %ctaid.y;
	mov.u32 	%r51, %ntid.y;
	mov.u32 	%r52, %tid.y;
	mad.lo.s32 	%r53, %r50, %r51, %r52;
	mov.u32 	%r54, %ctaid.z;
	div.u32 	%r3, %r54, %r38;
	mul.lo.s32 	%r55, %r3, %r38;
	sub.s32 	%r4, %r54, %r55;
	setp.ge.s32 	%p2, %r1, %r42;
	setp.ge.s32 	%p3, %r53, %r46;
	or.pred  	%p4, %p2, %p3;
	setp.ge.s32 	%p5, %r3, %r45;
	or.pred  	%p6, %p4, %p5;
	mov.f32 	%f84, 0f00000000;
	@%p6 bra 	$L__BB0_48;
	setp.lt.s32 	%p7, %r35, 1;
	@%p7 bra 	$L__BB0_47;
	mul.lo.s32 	%r5, %r43, %r1;
	sub.s32 	%r6, %r5, %r44;
	mul.lo.s32 	%r7, %r43, %r53;
	min.s32 	%r56, %r39, %r40;
	setp.lt.s32 	%p8, %r56, 1;
	@%p8 bra 	$L__BB0_47;
	and.b32  	%r8, %r40, 7;
	and.b32  	%r9, %r40, 2147483640;
	neg.s32 	%r10, %r9;
	add.s32 	%r11, %r6, 3;
	sub.s32 	%r12, %r7, %r44;
	mov.f32 	%f84, 0f00000000;
	mov.b32 	%r93, 0;
$L__BB0_4:
	mad.lo.s32 	%r60, %r3, %r35, %r93;
	mul.lo.s32 	%r14, %r60, %r36;
	mad.lo.s32 	%r61, %r4, %r35, %r93;
	mul.lo.s32 	%r15, %r61, %r39;
	mov.b32 	%r94, 0;
$L__BB0_5:
	setp.lt.u32 	%p9, %r40, 8;
	add.s32 	%r63, %r12, %r94;
	setp.gt.s32 	%p10, %r63, -1;
	setp.lt.s32 	%p11, %r63, %r36;
	and.pred  	%p1, %p10, %p11;
	add.s32 	%r64, %r14, %r63;
	mul.lo.s32 	%r17, %r64, %r37;
	add.s32 	%r65, %r15, %r94;
	mul.lo.s32 	%r18, %r65, %r40;
	mov.b32 	%r99, 0;
	@%p9 bra 	$L__BB0_24;
	mov.b32 	%r97, 0;
	mov.u32 	%r95, %r11;
	mov.u32 	%r96, %r10;
$L__BB0_7:
	.pragma "nounroll";
	add.s32 	%r67, %r6, %r97;
	add.s32 	%r68, %r95, -3;
	setp.gt.s32 	%p12, %r68, -1;
	setp.lt.s32 	%p13, %r68, %r37;
	and.pred  	%p14, %p12, %p13;
	and.pred  	%p15, %p14, %p1;
	add.s32 	%r69, %r67, %r17;
	mul.wide.s32 	%rd13, %r69, 4;
	add.s64 	%rd3, %rd2, %rd13;
	add.s32 	%r70, %r97, %r18;
	mul.wide.s32 	%rd14, %r70, 4;
	add.s64 	%rd4, %rd1, %rd14;
	not.pred 	%p16, %p15;
	@%p16 bra 	$L__BB0_9;
	ld.global.f32 	%f45, [%rd3];
	ld.global.f32 	%f46, [%rd4];
	fma.rn.f32 	%f84, %f45, %f46, %f84;
$L__BB0_9:
	add.s32 	%r71, %r95, -2;
	setp.gt.s32 	%p17, %r71, -1;
	setp.lt.s32 	%p18, %r71, %r37;
	and.pred  	%p19, %p17, %p18;
	and.pred  	%p20, %p19, %p1;
	not.pred 	%p21, %p20;
	@%p21 bra 	$L__BB0_11;
	ld.global.f32 	%f47, [%rd3+4];
	ld.global.f32 	%f48, [%rd4+4];
	fma.rn.f32 	%f84, %f47, %f48, %f84;
$L__BB0_11:
	add.s32 	%r72, %r95, -1;
	setp.gt.s32 	%p22, %r72, -1;
	setp.lt.s32 	%p23, %r72, %r37;
	and.pred  	%p24, %p22, %p23;
	and.pred  	%p25, %p24, %p1;
	not.pred 	%p26, %p25;
	@%p26 bra 	$L__BB0_13;
	ld.global.f32 	%f49, [%rd3+8];
	ld.global.f32 	%f50, [%rd4+8];
	fma.rn.f32 	%f84, %f49, %f50, %f84;
$L__BB0_13:
	setp.gt.s32 	%p27, %r95, -1;
	setp.lt.s32 	%p28, %r95, %r37;
	and.pred  	%p29, %p27, %p28;
	and.pred  	%p30, %p29, %p1;
	not.pred 	%p31, %p30;
	@%p31 bra 	$L__BB0_15;
	ld.global.f32 	%f51, [%rd3+12];
	ld.global.f32 	%f52, [%rd4+12];
	fma.rn.f32 	%f84, %f51, %f52, %f84;
$L__BB0_15:
	add.s32 	%r73, %r95, 1;
	setp.gt.s32 	%p32, %r73, -1;
	setp.lt.s32 	%p33, %r73, %r37;
	and.pred  	%p34, %p32, %p33;
	and.pred  	%p35, %p34, %p1;
	not.pred 	%p36, %p35;
	@%p36 bra 	$L__BB0_17;
	ld.global.f32 	%f53, [%rd3+16];
	ld.global.f32 	%f54, [%rd4+16];
	fma.rn.f32 	%f84, %f53, %f54, %f84;
$L__BB0_17:
	add.s32 	%r74, %r95, 2;
	setp.gt.s32 	%p37, %r74, -1;
	setp.lt.s32 	%p38, %r74, %r37;
	and.pred  	%p39, %p37, %p38;
	and.pred  	%p40, %p39, %p1;
	not.pred 	%p41, %p40;
	@%p41 bra 	$L__BB0_19;
	ld.global.f32 	%f55, [%rd3+20];
	ld.global.f32 	%f56, [%rd4+20];
	fma.rn.f32 	%f84, %f55, %f56, %f84;
$L__BB0_19:
	add.s32 	%r75, %r95, 3;
	setp.gt.s32 	%p42, %r75, -1;
	setp.lt.s32 	%p43, %r75, %r37;
	and.pred  	%p44, %p42, %p43;
	and.pred  	%p45, %p44, %p1;
	not.pred 	%p46, %p45;
	@%p46 bra 	$L__BB0_21;
	ld.global.f32 	%f57, [%rd3+24];
	ld.global.f32 	%f58, [%rd4+24];
	fma.rn.f32 	%f84, %f57, %f58, %f84;
$L__BB0_21:
	add.s32 	%r76, %r95, 4;
	setp.gt.s32 	%p47, %r76, -1;
	setp.lt.s32 	%p48, %r76, %r37;
	and.pred  	%p49, %p47, %p48;
	and.pred  	%p50, %p49, %p1;
	not.pred 	%p51, %p50;
	@%p51 bra 	$L__BB0_23;
	ld.global.f32 	%f59, [%rd3+28];
	ld.global.f32 	%f60, [%rd4+28];
	fma.rn.f32 	%f84, %f59, %f60, %f84;
$L__BB0_23:
	add.s32 	%r97, %r97, 8;
	add.s32 	%r96, %r96, 8;
	add.s32 	%r95, %r95, 8;
	setp.ne.s32 	%p52, %r96, 0;
	mov.u32 	%r99, %r9;
	@%p52 bra 	$L__BB0_7;
$L__BB0_24:
	setp.eq.s32 	%p53, %r8, 0;
	@%p53 bra 	$L__BB0_45;
	add.s32 	%r77, %r8, -1;
	setp.lt.u32 	%p54, %r77, 3;
	@%p54 bra 	$L__BB0_35;
	add.s32 	%r26, %r6, %r99;
	setp.gt.s32 	%p55, %r26, -1;
	setp.lt.s32 	%p56, %r26, %r37;
	and.pred  	%p57, %p55, %p56;
	and.pred  	%p58, %p57, %p1;
	add.s32 	%r78, %r26, %r17;
	mul.wide.s32 	%rd15, %r78, 4;
	add.s64 	%rd5, %rd2, %rd15;
	add.s32 	%r79, %r99, %r18;
	mul.wide.s32 	%rd16, %r79, 4;
	add.s64 	%rd6, %rd1, %rd16;
	not.pred 	%p59, %p58;
	@%p59 bra 	$L__BB0_28;
	ld.global.f32 	%f62, [%rd5];
	ld.global.f32 	%f63, [%rd6];
	fma.rn.f32 	%f84, %f62, %f63, %f84;
$L__BB0_28:
	add.s32 	%r80, %r26, 1;
	setp.gt.s32 	%p60, %r80, -1;
	setp.lt.s32 	%p61, %r80, %r37;
	and.pred  	%p62, %p60, %p61;
	and.pred  	%p63, %p62, %p1;
	not.pred 	%p64, %p63;
	@%p64 bra 	$L__BB0_30;
	ld.global.f32 	%f64, [%rd5+4];
	ld.global.f32 	%f65, [%rd6+4];
	fma.rn.f32 	%f84, %f64, %f65, %f84;
$L__BB0_30:
	add.s32 	%r81, %r26, 2;
	setp.gt.s32 	%p65, %r81, -1;
	setp.lt.s32 	%p66, %r81, %r37;
	and.pred  	%p67, %p65, %p66;
	and.pred  	%p68, %p67, %p1;
	not.pred 	%p69, %p68;
	@%p69 bra 	$L__BB0_32;
	ld.global.f32 	%f66, [%rd5+8];
	ld.global.f32 	%f67, [%rd6+8];
	fma.rn.f32 	%f84, %f66, %f67, %f84;
$L__BB0_32:
	add.s32 	%r82, %r26, 3;
	setp.gt.s32 	%p70, %r82, -1;
	setp.lt.s32 	%p71, %r82, %r37;
	and.pred  	%p72, %p70, %p71;
	and.pred  	%p73, %p72, %p1;
	not.pred 	%p74, %p73;
	@%p74 bra 	$L__BB0_34;
	ld.global.f32 	%f68, [%rd5+12];
	ld.global.f32 	%f69, [%rd6+12];
	fma.rn.f32 	%f84, %f68, %f69, %f84;
$L__BB0_34:
	add.s32 	%r99, %r99, 4;
$L__BB0_35:
	and.b32  	%r83, %r40, 3;
	setp.eq.s32 	%p75, %r83, 0;
	@%p75 bra 	$L__BB0_45;
	setp.eq.s32 	%p76, %r83, 1;
	@%p76 bra 	$L__BB0_42;
	add.s32 	%r29, %r6, %r99;
	setp.gt.s32 	%p77, %r29, -1;
	setp.lt.s32 	%p78, %r29, %r37;
	and.pred  	%p79, %p77, %p78;
	and.pred  	%p80, %p79, %p1;
	add.s32 	%r84, %r29, %r17;
	mul.wide.s32 	%rd17, %r84, 4;
	add.s64 	%rd7, %rd2, %rd17;
	add.s32 	%r85, %r99, %r18;
	mul.wide.s32 	%rd18, %r85, 4;
	add.s64 	%rd8, %rd1, %rd18;
	not.pred 	%p81, %p80;
	@%p81 bra 	$L__BB0_39;
	ld.global.f32 	%f71, [%rd7];
	ld.global.f32 	%f72, [%rd8];
	fma.rn.f32 	%f84, %f71, %f72, %f84;
$L__BB0_39:
	add.s32 	%r86, %r29, 1;
	setp.gt.s32 	%p82, %r86, -1;
	setp.lt.s32 	%p83, %r86, %r37;
	and.pred  	%p84, %p82, %p83;
	and.pred  	%p85, %p84, %p1;
	not.pred 	%p86, %p85;
	@%p86 bra 	$L__BB0_41;
	ld.global.f32 	%f73, [%rd7+4];
	ld.global.f32 	%f74, [%rd8+4];
	fma.rn.f32 	%f84, %f73, %f74, %f84;
$L__BB0_41:
	add.s32 	%r99, %r99, 2;
$L__BB0_42:
	and.b32  	%r87, %r40, 1;
	setp.eq.b32 	%p87, %r87, 1;
	not.pred 	%p88, %p87;
	@%p88 bra 	$L__BB0_45;
	add.s32 	%r32, %r6, %r99;
	setp.gt.s32 	%p89, %r32, -1;
	setp.lt.s32 	%p90, %r32, %r37;
	and.pred  	%p91, %p89, %p90;
	and.pred  	%p92, %p91, %p1;
	not.pred 	%p93, %p92;
	@%p93 bra 	$L__BB0_45;
	add.s32 	%r88, %r32, %r17;
	mul.wide.s32 	%rd19, %r88, 4;
	add.s64 	%rd20, %rd2, %rd19;
	ld.global.f32 	%f75, [%rd20];
	add.s32 	%r89, %r99, %r18;
	mul.wide.s32 	%rd21, %r89, 4;
	add.s64 	%rd22, %rd1, %rd21;
	ld.global.f32 	%f76, [%rd22];
	fma.rn.f32 	%f84, %f75, %f76, %f84;
$L__BB0_45:
	add.s32 	%r94, %r94, 1;
	setp.ne.s32 	%p94, %r94, %r39;
	@%p94 bra 	$L__BB0_5;
	add.s32 	%r93, %r93, 1;
	setp.ne.s32 	%p95, %r93, %r35;
	@%p95 bra 	$L__BB0_4;
$L__BB0_47:
	ld.param.u64 	%rd30, [_Z15ConvReluForwardPKfS0_S0_Pfiiiiiiiiiii_param_3];
	ld.param.u64 	%rd29, [_Z15ConvReluForwardPKfS0_S0_Pfiiiiiiiiiii_param_2];
	cvta.to.global.u64 	%rd23, %rd29;
	mul.wide.u32 	%rd24, %r4, 4;
	add.s64 	%rd25, %rd23, %rd24;
	ld.global.f32 	%f77, [%rd25];
	add.f32 	%f78, %f84, %f77;
	setp.lt.f32 	%p96, %f78, 0f00000000;
	selp.f32 	%f79, 0f00000000, %f78, %p96;
	mad.lo.s32 	%r90, %r3, %r38, %r4;
	mad.lo.s32 	%r91, %r90, %r46, %r53;
	mad.lo.s32 	%r92, %r91, %r42, %r1;
	cvta.to.global.u64 	%rd26, %rd30;
	mul.wide.s32 	%rd27, %r92, 4;
	add.s64 	%rd28, %rd26, %rd27;
	st.global.f32 	[%rd28], %f79;
$L__BB0_48:
	ret;

}
	// .globl	_Z21MaxPoolFlattenForwardPKfPfiiiiiii
.visible .entry _Z21MaxPoolFlattenForwardPKfPfiiiiiii(
	.param .u64 .ptr .align 1 _Z21MaxPoolFlattenForwardPKfPfiiiiiii_param_0,
	.param .u64 .ptr .align 1 _Z21MaxPoolFlattenForwardPKfPfiiiiiii_param_1,
	.param .u32 _Z21MaxPoolFlattenForwardPKfPfiiiiiii_param_2,
	.param .u32 _Z21MaxPoolFlattenForwardPKfPfiiiiiii_param_3,
	.param .u32 _Z21MaxPoolFlattenForwardPKfPfiiiiiii_param_4,
	.param .u32 _Z21MaxPoolFlattenForwardPKfPfiiiiiii_param_5,
	.param .u32 _Z21MaxPoolFlattenForwardPKfPfiiiiiii_param_6,
	.param .u32 _Z21MaxPoolFlattenForwardPKfPfiiiiiii_param_7,
	.param .u32 _Z21MaxPoolFlattenForwardPKfPfiiiiiii_param_8
)
{
	.reg .pred 	%p<71>;
	.reg .b32 	%r<77>;
	.reg .b32 	%f<84>;
	.reg .b64 	%rd<15>;

	ld.param.u64 	%rd6, [_Z21MaxPoolFlattenForwardPKfPfiiiiiii_param_0];
	ld.param.u64 	%rd5, [_Z21MaxPoolFlattenForwardPKfPfiiiiiii_param_1];
	ld.param.u32 	%r34, [_Z21MaxPoolFlattenForwardPKfPfiiiiiii_param_2];
	ld.param.u32 	%r28, [_Z21MaxPoolFlattenForwardPKfPfiiiiiii_param_3];
	ld.param.u32 	%r29, [_Z21MaxPoolFlattenForwardPKfPfiiiiiii_param_4];
	ld.param.u32 	%r30, [_Z21MaxPoolFlattenForwardPKfPfiiiiiii_param_5];
	ld.param.u32 	%r31, [_Z21MaxPoolFlattenForwardPKfPfiiiiiii_param_6];
	ld.param.u32 	%r32, [_Z21MaxPoolFlattenForwardPKfPfiiiiiii_param_7];
	ld.param.u32 	%r33, [_Z21MaxPoolFlattenForwardPKfPfiiiiiii_param_8];
	cvta.to.global.u64 	%rd1, %rd6;
	mov.u32 	%r35, %ctaid.x;
	mov.u32 	%r36, %ntid.x;
	mov.u32 	%r37, %tid.x;
	mad.lo.s32 	%r1, %r35, %r36, %r37;
	mul.lo.s32 	%r38, %r28, %r34;
	mul.lo.s32 	%r39, %r38, %r32;
	mul.lo.s32 	%r40, %r39, %r33;
	setp.ge.s32 	%p1, %r1, %r40;
	@%p1 bra 	$L__BB1_45;
	mul.lo.s32 	%r41, %r32, %r28;
	mul.lo.s32 	%r2, %r41, %r33;
	rem.s32 	%r42, %r1, %r2;
	mul.lo.s32 	%r43, %r33, %r32;
	div.s32 	%r3, %r42, %r43;
	mul.lo.s32 	%r44, %r3, %r43;
	sub.s32 	%r45, %r42, %r44;
	div.s32 	%r4, %r45, %r33;
	mul.lo.s32 	%r46, %r4, %r33;
	sub.s32 	%r47, %r45, %r46;
	mul.lo.s32 	%r5, %r47, %r31;
	setp.lt.s32 	%p2, %r31, 1;
	mov.f32 	%f62, 0fF149F2CA;
	@%p2 bra 	$L__BB1_44;
	div.s32 	%r49, %r1, %r2;
	mad.lo.s32 	%r50, %r49, %r28, %r3;
	mul.lo.s32 	%r6, %r50, %r29;
	and.b32  	%r7, %r31, 7;
	add.s32 	%r8, %r7, -1;
	and.b32  	%r9, %r31, 3;
	and.b32  	%r10, %r31, 2147483640;
	and.b32  	%r11, %r31, 1;
	mul.lo.s32 	%r12, %r4, %r31;
	mov.f32 	%f62, 0fF149F2CA;
	mov.b32 	%r72, 0;
$L__BB1_3:
	setp.lt.u32 	%p3, %r31, 8;
	add.s32 	%r14, %r72, %r12;
	add.s32 	%r52, %r6, %r14;
	mul.lo.s32 	%r15, %r52, %r30;
	mov.b32 	%r75, 0;
	@%p3 bra 	$L__BB1_22;
	mov.b32 	%r73, 0;
$L__BB1_5:
	.pragma "nounroll";
	setp.ge.s32 	%p4, %r14, %r29;
	add.s32 	%r17, %r73, %r5;
	setp.ge.s32 	%p5, %r17, %r30;
	add.s32 	%r54, %r17, %r15;
	mul.wide.s32 	%rd7, %r54, 4;
	add.s64 	%rd2, %rd1, %rd7;
	or.pred  	%p6, %p4, %p5;
	@%p6 bra 	$L__BB1_7;
	ld.global.f32 	%f43, [%rd2];
	setp.gt.f32 	%p7, %f43, %f62;
	selp.f32 	%f62, %f43, %f62, %p7;
$L__BB1_7:
	setp.ge.s32 	%p8, %r14, %r29;
	add.s32 	%r55, %r17, 1;
	setp.ge.s32 	%p9, %r55, %r30;
	or.pred  	%p10, %p8, %p9;
	@%p10 bra 	$L__BB1_9;
	ld.global.f32 	%f44, [%rd2+4];
	setp.gt.f32 	%p11, %f44, %f62;
	selp.f32 	%f62, %f44, %f62, %p11;
$L__BB1_9:
	setp.ge.s32 	%p12, %r14, %r29;
	add.s32 	%r56, %r17, 2;
	setp.ge.s32 	%p13, %r56, %r30;
	or.pred  	%p14, %p12, %p13;
	@%p14 bra 	$L__BB1_11;
	ld.global.f32 	%f45, [%rd2+8];
	setp.gt.f32 	%p15, %f45, %f62;
	selp.f32 	%f62, %f45, %f62, %p15;
$L__BB1_11:
	setp.ge.s32 	%p16, %r14, %r29;
	add.s32 	%r57, %r17, 3;
	setp.ge.s32 	%p17, %r57, %r30;
	or.pred  	%p18, %p16, %p17;
	@%p18 bra 	$L__BB1_13;
	ld.global.f32 	%f46, [%rd2+12];
	setp.gt.f32 	%p19, %f46, %f62;
	selp.f32 	%f62, %f46, %f62, %p19;
$L__BB1_13:
	setp.ge.s32 	%p20, %r14, %r29;
	add.s32 	%r58, %r17, 4;
	setp.ge.s32 	%p21, %r58, %r30;
	or.pred  	%p22, %p20, %p21;
	@%p22 bra 	$L__BB1_15;
	ld.global.f32 	%f47, [%rd2+16];
	setp.gt.f32 	%p23, %f47, %f62;
	selp.f32 	%f62, %f47, %f62, %p23;
$L__BB1_15:
	setp.ge.s32 	%p24, %r14, %r29;
	add.s32 	%r59, %r17, 5;
	setp.ge.s32 	%p25, %r59, %r30;
	or.pred  	%p26, %p24, %p25;
	@%p26 bra 	$L__BB1_17;
	ld.global.f32 	%f48, [%rd2+20];
	setp.gt.f32 	%p27, %f48, %f62;
	selp.f32 	%f62, %f48, %f62, %p27;
$L__BB1_17:
	setp.ge.s32 	%p28, %r14, %r29;
	add.s32 	%r60, %r17, 6;
	setp.ge.s32 	%p29, %r60, %r30;
	or.pred  	%p30, %p28, %p29;
	@%p30 bra 	$L__BB1_19;
	ld.global.f32 	%f49, [%rd2+24];
	setp.gt.f32 	%p31, %f49, %f62;
	selp.f32 	%f62, %f49, %f62, %p31;
$L__BB1_19:
	setp.ge.s32 	%p32, %r14, %r29;
	add.s32 	%r61, %r17, 7;
	setp.ge.s32 	%p33, %r61, %r30;
	or.pred  	%p34, %p32, %p33;
	@%p34 bra 	$L__BB1_21;
	ld.global.f32 	%f50, [%rd2+28];
	setp.gt.f32 	%p35, %f50, %f62;
	selp.f32 	%f62, %f50, %f62, %p35;
$L__BB1_21:
	add.s32 	%r73, %r73, 8;
	setp.ne.s32 	%p36, %r73, %r10;
	mov.u32 	%r75, %r10;
	@%p36 bra 	$L__BB1_5;
$L__BB1_22:
	setp.eq.s32 	%p37, %r7, 0;
	@%p37 bra 	$L__BB1_43;
	setp.lt.u32 	%p38, %r8, 3;
	@%p38 bra 	$L__BB1_33;
	setp.ge.s32 	%p39, %r14, %r29;
	add.s32 	%r20, %r75, %r5;
	setp.ge.s32 	%p40, %r20, %r30;
	add.s32 	%r63, %r20, %r15;
	mul.wide.s32 	%rd8, %r63, 4;
	add.s64 	%rd3, %rd1, %rd8;
	or.pred  	%p41, %p39, %p40;
	@%p41 bra 	$L__BB1_26;
	ld.global.f32 	%f52, [%rd3];
	setp.gt.f32 	%p42, %f52, %f62;
	selp.f32 	%f62, %f52, %f62, %p42;
$L__BB1_26:
	setp.ge.s32 	%p43, %r14, %r29;
	add.s32 	%r64, %r20, 1;
	setp.ge.s32 	%p44, %r64, %r30;
	or.pred  	%p45, %p43, %p44;
	@%p45 bra 	$L__BB1_28;
	ld.global.f32 	%f53, [%rd3+4];
	setp.gt.f32 	%p46, %f53, %f62;
	selp.f32 	%f62, %f53, %f62, %p46;
$L__BB1_28:
	setp.ge.s32 	%p47, %r14, %r29;
	add.s32 	%r65, %r20, 2;
	setp.ge.s32 	%p48, %r65, %r30;
	or.pred  	%p49, %p47, %p48;
	@%p49 bra 	$L__BB1_30;
	ld.global.f32 	%f54, [%rd3+8];
	setp.gt.f32 	%p50, %f54, %f62;
	selp.f32 	%f62, %f54, %f62, %p50;
$L__BB1_30:
	setp.ge.s32 	%p51, %r14, %r29;
	add.s32 	%r66, %r20, 3;
	setp.ge.s32 	%p52, %r66, %r30;
	or.pred  	%p53, %p51, %p52;
	@%p53 bra 	$L__BB1_32;
	ld.global.f32 	%f55, [%rd3+12];
	setp.gt.f32 	%p54, %f55, %f62;
	selp.f32 	%f62, %f55, %f62, %p54;
$L__BB1_32:
	add.s32 	%r75, %r75, 4;
$L__BB1_33:
	setp.eq.s32 	%p55, %r9, 0;
	@%p55 bra 	$L__BB1_43;
	setp.eq.s32 	%p56, %r9, 1;
	@%p56 bra 	$L__BB1_40;
	setp.ge.s32 	%p57, %r14, %r29;
	add.s32 	%r23, %r75, %r5;
	setp.ge.s32 	%p58, %r23, %r30;
	add.s32 	%r68, %r23, %r15;
	mul.wide.s32 	%rd9, %r68, 4;
	add.s64 	%rd4, %rd1, %rd9;
	or.pred  	%p59, %p57, %p58;
	@%p59 bra 	$L__BB1_37;
	ld.global.f32 	%f57, [%rd4];
	setp.gt.f32 	%p60, %f57, %f62;
	selp.f32 	%f62, %f57, %f62, %p60;
$L__BB1_37:
	setp.ge.s32 	%p61, %r14, %r29;
	add.s32 	%r69, %r23, 1;
	setp.ge.s32 	%p62, %r69, %r30;
	or.pred  	%p63, %p61, %p62;
	@%p63 bra 	$L__BB1_39;
	ld.global.f32 	%f58, [%rd4+4];
	setp.gt.f32 	%p64, %f58, %f62;
	selp.f32 	%f62, %f58, %f62, %p64;
$L__BB1_39:
	add.s32 	%r75, %r75, 2;
$L__BB1_40:
	setp.eq.s32 	%p65, %r11, 0;
	@%p65 bra 	$L__BB1_43;
	setp.ge.s32 	%p66, %r14, %r29;
	add.s32 	%r26, %r75, %r5;
	setp.ge.s32 	%p67, %r26, %r30;
	or.pred  	%p68, %p66, %p67;
	@%p68 bra 	$L__BB1_43;
	add.s32 	%r71, %r26, %r15;
	mul.wide.s32 	%rd10, %r71, 4;
	add.s64 	%rd11, %rd1, %rd10;
	ld.global.f32 	%f59, [%rd11];
	setp.gt.f32 	%p69, %f59, %f62;
	selp.f32 	%f62, %f59, %f62, %p69;
$L__BB1_43:
	add.s32 	%r72, %r72, 1;
	setp.ne.s32 	%p70, %r72, %r31;
	@%p70 bra 	$L__BB1_3;
$L__BB1_44:
	cvta.to.global.u64 	%rd12, %rd5;
	mul.wide.s32 	%rd13, %r1, 4;
	add.s64 	%rd14, %rd12, %rd13;
	st.global.f32 	[%rd14], %f62;
$L__BB1_45:
	ret;

}
	// .globl	_Z9FCForwardPKfS0_S0_Pfiii
.visible .entry _Z9FCForwardPKfS0_S0_Pfiii(
	.param .u64 .ptr .align 1 _Z9FCForwardPKfS0_S0_Pfiii_param_0,
	.param .u64 .ptr .align 1 _Z9FCForwardPKfS0_S0_Pfiii_param_1,
	.param .u64 .ptr .align 1 _Z9FCForwardPKfS0_S0_Pfiii_param_2,
	.param .u64 .ptr .align 1 _Z9FCForwardPKfS0_S0_Pfiii_param_3,
	.param .u32 _Z9FCForwardPKfS0_S0_Pfiii_param_4,
	.param .u32 _Z9FCForwardPKfS0_S0_Pfiii_param_5,
	.param .u32 _Z9FCForwardPKfS0_S0_Pfiii_param_6
)
{
	.reg .pred 	%p<12>;
	.reg .b32 	%r<43>;
	.reg .b32 	%f<65>;
	.reg .b64 	%rd<17>;
	// demoted variable
	.shared .align 4 .b8 _ZZ9FCForwardPKfS0_S0_PfiiiE2As[1024];
	// demoted variable
	.shared .align 4 .b8 _ZZ9FCForwardPKfS0_S0_PfiiiE2Bs[1024];
	ld.param.u64 	%rd4, [_Z9FCForwardPKfS0_S0_Pfiii_param_0];
	ld.param.u64 	%rd5, [_Z9FCForwardPKfS0_S0_Pfiii_param_1];
	ld.param.u64 	%rd6, [_Z9FCForwardPKfS0_S0_Pfiii_param_2];
	ld.param.u64 	%rd7, [_Z9FCForwardPKfS0_S0_Pfiii_param_3];
	ld.param.u32 	%r24, [_Z9FCForwardPKfS0_S0_Pfiii_param_4];
	ld.param.u32 	%r25, [_Z9FCForwardPKfS0_S0_Pfiii_param_5];
	ld.param.u32 	%r26, [_Z9FCForwardPKfS0_S0_Pfiii_param_6];
	mov.u32 	%r27, %ctaid.y;
	shl.b32 	%r28, %r27, 4;
	mov.u32 	%r40, %tid.y;
	add.s32 	%r2, %r28, %r40;
	mov.u32 	%r29, %ctaid.x;
	shl.b32 	%r3, %r29, 4;
	mov.u32 	%r38, %tid.x;
	add.s32 	%r5, %r3, %r38;
	setp.lt.s32 	%p1, %r25, 1;
	mov.f32 	%f64, 0f00000000;
	@%p1 bra 	$L__BB2_7;
	add.s32 	%r30, %r25, 15;
	shr.u32 	%r31, %r30, 4;
	shl.b32 	%r32, %r40, 6;
	mov.u32 	%r33, _ZZ9FCForwardPKfS0_S0_PfiiiE2As;
	add.s32 	%r6, %r33, %r32;
	shl.b32 	%r34, %r38, 2;
	add.s32 	%r7, %r6, %r34;
	mov.u32 	%r35, _ZZ9FCForwardPKfS0_S0_PfiiiE2Bs;
	add.s32 	%r9, %r35, %r34;
	add.s32 	%r8, %r9, %r32;
	neg.s32 	%r42, %r31;
	mad.lo.s32 	%r36, %r40, %r26, %r38;
	add.s32 	%r41, %r36, %r3;
	shl.b32 	%r12, %r26, 4;
	mad.lo.s32 	%r39, %r25, %r2, %r38;
	cvta.to.global.u64 	%rd1, %rd4;
	cvta.to.global.u64 	%rd2, %rd5;
	mov.f32 	%f64, 0f00000000;
$L__BB2_2:
	setp.ge.s32 	%p2, %r2, %r24;
	mul.wide.s32 	%rd8, %r39, 4;
	add.s64 	%rd3, %rd1, %rd8;
	setp.ge.s32 	%p3, %r38, %r25;
	mov.f32 	%f62, 0f00000000;
	or.pred  	%p4, %p2, %p3;
	@%p4 bra 	$L__BB2_4;
	ld.global.f32 	%f62, [%rd3];
$L__BB2_4:
	setp.ge.s32 	%p5, %r5, %r26;
	st.shared.f32 	[%r7], %f62;
	setp.ge.s32 	%p6, %r40, %r25;
	mov.f32 	%f63, 0f00000000;
	or.pred  	%p7, %p5, %p6;
	@%p7 bra 	$L__BB2_6;
	mul.wide.s32 	%rd9, %r41, 4;
	add.s64 	%rd10, %rd2, %rd9;
	ld.global.f32 	%f63, [%rd10];
$L__BB2_6:
	st.shared.f32 	[%r8], %f63;
	bar.sync 	0;
	ld.shared.f32 	%f12, [%r6];
	ld.shared.f32 	%f13, [%r9];
	fma.rn.f32 	%f14, %f12, %f13, %f64;
	ld.shared.f32 	%f15, [%r6+4];
	ld.shared.f32 	%f16, [%r9+64];
	fma.rn.f32 	%f17, %f15, %f16, %f14;
	ld.shared.f32 	%f18, [%r6+8];
	ld.shared.f32 	%f19, [%r9+128];
	fma.rn.f32 	%f20, %f18, %f19, %f17;
	ld.shared.f32 	%f21, [%r6+12];
	ld.shared.f32 	%f22, [%r9+192];
	fma.rn.f32 	%f23, %f21, %f22, %f20;
	ld.shared.f32 	%f24, [%r6+16];
	ld.shared.f32 	%f25, [%r9+256];
	fma.rn.f32 	%f26, %f24, %f25, %f23;
	ld.shared.f32 	%f27, [%r6+20];
	ld.shared.f32 	%f28, [%r9+320];
	fma.rn.f32 	%f29, %f27, %f28, %f26;
	ld.shared.f32 	%f30, [%r6+24];
	ld.shared.f32 	%f31, [%r9+384];
	fma.rn.f32 	%f32, %f30, %f31, %f29;
	ld.shared.f32 	%f33, [%r6+28];
	ld.shared.f32 	%f34, [%r9+448];
	fma.rn.f32 	%f35, %f33, %f34, %f32;
	ld.shared.f32 	%f36, [%r6+32];
	ld.shared.f32 	%f37, [%r9+512];
	fma.rn.f32 	%f38, %f36, %f37, %f35;
	ld.shared.f32 	%f39, [%r6+36];
	ld.shared.f32 	%f40, [%r9+576];
	fma.rn.f32 	%f41, %f39, %f40, %f38;
	ld.shared.f32 	%f42, [%r6+40];
	ld.shared.f32 	%f43, [%r9+640];
	fma.rn.f32 	%f44, %f42, %f43, %f41;
	ld.shared.f32 	%f45, [%r6+44];
	ld.shared.f32 	%f46, [%r9+704];
	fma.rn.f32 	%f47, %f45, %f46, %f44;
	ld.shared.f32 	%f48, [%r6+48];
	ld.shared.f32 	%f49, [%r9+768];
	fma.rn.f32 	%f50, %f48, %f49, %f47;
	ld.shared.f32 	%f51, [%r6+52];
	ld.shared.f32 	%f52, [%r9+832];
	fma.rn.f32 	%f53, %f51, %f52, %f50;
	ld.shared.f32 	%f54, [%r6+56];
	ld.shared.f32 	%f55, [%r9+896];
	fma.rn.f32 	%f56, %f54, %f55, %f53;
	ld.shared.f32 	%f57, [%r6+60];
	ld.shared.f32 	%f58, [%r9+960];
	fma.rn.f32 	%f64, %f57, %f58, %f56;
	bar.sync 	0;
	add.s32 	%r42, %r42, 1;
	setp.ne.s32 	%p8, %r42, 0;
	add.s32 	%r41, %r41, %r12;
	add.s32 	%r40, %r40, 16;
	add.s32 	%r39, %r39, 16;
	add.s32 	%r38, %r38, 16;
	@%p8 bra 	$L__BB2_2;
$L__BB2_7:
	setp.ge.s32 	%p9, %r2, %r24;
	setp.ge.s32 	%p10, %r5, %r26;
	or.pred  	%p11, %p9, %p10;
	@%p11 bra 	$L__BB2_9;
	cvta.to.global.u64 	%rd11, %rd6;
	mul.wide.s32 	%rd12, %r5, 4;
	add.s64 	%rd13, %rd11, %rd12;
	ld.global.f32 	%f59, [%rd13];
	add.f32 	%f60, %f64, %f59;
	mad.lo.s32 	%r37, %r26, %r2, %r5;
	cvta.to.global.u64 	%rd14, %rd7;
	mul.wide.s32 	%rd15, %r37, 4;
	add.s64 	%rd16, %rd14, %rd15;
	st.global.f32 	[%rd16], %f60;
$L__BB2_9:
	ret;

}
	// .globl	_Z14SoftmaxForwardPKfPKiPfS3_ii
.visible .entry _Z14SoftmaxForwardPKfPKiPfS3_ii(
	.param .u64 .ptr .align 1 _Z14SoftmaxForwardPKfPKiPfS3_ii_param_0,
	.param .u64 .ptr .align 1 _Z14SoftmaxForwardPKfPKiPfS3_ii_param_1,
	.param .u64 .ptr .align 1 _Z14SoftmaxForwardPKfPKiPfS3_ii_param_2,
	.param .u64 .ptr .align 1 _Z14SoftmaxForwardPKfPKiPfS3_ii_param_3,
	.param .u32 _Z14SoftmaxForwardPKfPKiPfS3_ii_param_4,
	.param .u32 _Z14SoftmaxForwardPKfPKiPfS3_ii_param_5
)
{
	.reg .pred 	%p<61>;
	.reg .b32 	%r<104>;
	.reg .b32 	%f<334>;
	.reg .b64 	%rd<46>;

	ld.param.u64 	%rd9, [_Z14SoftmaxForwardPKfPKiPfS3_ii_param_0];
	ld.param.u64 	%rd7, [_Z14SoftmaxForwardPKfPKiPfS3_ii_param_1];
	ld.param.u64 	%rd8, [_Z14SoftmaxForwardPKfPKiPfS3_ii_param_2];
	ld.param.u64 	%rd10, [_Z14SoftmaxForwardPKfPKiPfS3_ii_param_3];
	ld.param.u32 	%r64, [_Z14SoftmaxForwardPKfPKiPfS3_ii_param_4];
	ld.param.u32 	%r63, [_Z14SoftmaxForwardPKfPKiPfS3_ii_param_5];
	cvta.to.global.u64 	%rd1, %rd9;
	cvta.to.global.u64 	%rd2, %rd10;
	mov.u32 	%r65, %ctaid.x;
	mov.u32 	%r66, %ntid.x;
	mov.u32 	%r67, %tid.x;
	mad.lo.s32 	%r1, %r65, %r66, %r67;
	setp.ge.s32 	%p1, %r1, %r64;
	@%p1 bra 	$L__BB3_41;
	mul.lo.s32 	%r2, %r63, %r1;
	setp.lt.s32 	%p2, %r63, 1;
	mov.f32 	%f323, 0fF149F2CA;
	@%p2 bra 	$L__BB3_14;
	and.b32  	%r3, %r63, 15;
	setp.lt.u32 	%p3, %r63, 16;
	mov.f32 	%f323, 0fF149F2CA;
	mov.b32 	%r83, 0;
	@%p3 bra 	$L__BB3_5;
	and.b32  	%r83, %r63, 2147483632;
	neg.s32 	%r89, %r83;
	add.s64 	%rd3, %rd1, 32;
	mov.f32 	%f323, 0fF149F2CA;
	mov.u32 	%r88, %r2;
$L__BB3_4:
	.pragma "nounroll";
	mul.wide.s32 	%rd11, %r88, 4;
	add.s64 	%rd12, %rd3, %rd11;
	ld.global.f32 	%f31, [%rd12+-32];
	setp.gt.f32 	%p4, %f31, %f323;
	selp.f32 	%f32, %f31, %f323, %p4;
	ld.global.f32 	%f33, [%rd12+-28];
	setp.gt.f32 	%p5, %f33, %f32;
	selp.f32 	%f34, %f33, %f32, %p5;
	ld.global.f32 	%f35, [%rd12+-24];
	setp.gt.f32 	%p6, %f35, %f34;
	selp.f32 	%f36, %f35, %f34, %p6;
	ld.global.f32 	%f37, [%rd12+-20];
	setp.gt.f32 	%p7, %f37, %f36;
	selp.f32 	%f38, %f37, %f36, %p7;
	ld.global.f32 	%f39, [%rd12+-16];
	setp.gt.f32 	%p8, %f39, %f38;
	selp.f32 	%f40, %f39, %f38, %p8;
	ld.global.f32 	%f41, [%rd12+-12];
	setp.gt.f32 	%p9, %f41, %f40;
	selp.f32 	%f42, %f41, %f40, %p9;
	ld.global.f32 	%f43, [%rd12+-8];
	setp.gt.f32 	%p10, %f43, %f42;
	selp.f32 	%f44, %f43, %f42, %p10;
	ld.global.f32 	%f45, [%rd12+-4];
	setp.gt.f32 	%p11, %f45, %f44;
	selp.f32 	%f46, %f45, %f44, %p11;
	ld.global.f32 	%f47, [%rd12];
	setp.gt.f32 	%p12, %f47, %f46;
	selp.f32 	%f48, %f47, %f46, %p12;
	ld.global.f32 	%f49, [%rd12+4];
	setp.gt.f32 	%p13, %f49, %f48;
	selp.f32 	%f50, %f49, %f48, %p13;
	ld.global.f32 	%f51, [%rd12+8];
	setp.gt.f32 	%p14, %f51, %f50;
	selp.f32 	%f52, %f51, %f50, %p14;
	ld.global.f32 	%f53, [%rd12+12];
	setp.gt.f32 	%p15, %f53, %f52;
	selp.f32 	%f54, %f53, %f52, %p15;
	ld.global.f32 	%f55, [%rd12+16];
	setp.gt.f32 	%p16, %f55, %f54;
	selp.f32 	%f56, %f55, %f54, %p16;
	ld.global.f32 	%f57, [%rd12+20];
	setp.gt.f32 	%p17, %f57, %f56;
	selp.f32 	%f58, %f57, %f56, %p17;
	ld.global.f32 	%f59, [%rd12+24];
	setp.gt.f32 	%p18, %f59, %f58;
	selp.f32 	%f60, %f59, %f58, %p18;
	ld.global.f32 	%f61, [%rd12+28];
	setp.gt.f32 	%p19, %f61, %f60;
	selp.f32 	%f323, %f61, %f60, %p19;
	add.s32 	%r89, %r89, 16;
	add.s32 	%r88, %r88, 16;
	setp.eq.s32 	%p20, %r89, 0;
	@%p20 bra 	$L__BB3_5;
	bra.uni 	$L__BB3_4;
$L__BB3_5:
	setp.eq.s32 	%p21, %r3, 0;
	@%p21 bra 	$L__BB3_14;
	and.b32  	%r7, %r63, 7;
	setp.lt.u32 	%p22, %r3, 8;
	@%p22 bra 	$L__BB3_8;
	add.s32 	%r69, %r83, %r2;
	mul.wide.s32 	%rd13, %r69, 4;
	add.s64 	%rd14, %rd1, %rd13;
	ld.global.f32 	%f63, [%rd14];
	setp.gt.f32 	%p23, %f63, %f323;
	selp.f32 	%f64, %f63, %f323, %p23;
	ld.global.f32 	%f65, [%rd14+4];
	setp.gt.f32 	%p24, %f65, %f64;
	selp.f32 	%f66, %f65, %f64, %p24;
	ld.global.f32 	%f67, [%rd14+8];
	setp.gt.f32 	%p25, %f67, %f66;
	selp.f32 	%f68, %f67, %f66, %p25;
	ld.global.f32 	%f69, [%rd14+12];
	setp.gt.f32 	%p26, %f69, %f68;
	selp.f32 	%f70, %f69, %f68, %p26;
	ld.global.f32 	%f71, [%rd14+16];
	setp.gt.f32 	%p27, %f71, %f70;
	selp.f32 	%f72, %f71, %f70, %p27;
	ld.global.f32 	%f73, [%rd14+20];
	setp.gt.f32 	%p28, %f73, %f72;
	selp.f32 	%f74, %f73, %f72, %p28;
	ld.global.f32 	%f75, [%rd14+24];
	setp.gt.f32 	%p29, %f75, %f74;
	selp.f32 	%f76, %f75, %f74, %p29;
	ld.global.f32 	%f77, [%rd14+28];
	setp.gt.f32 	%p30, %f77, %f76;
	selp.f32 	%f323, %f77, %f76, %p30;
	add.s32 	%r83, %r83, 8;
$L__BB3_8:
	setp.eq.s32 	%p31, %r7, 0;
	@%p31 bra 	$L__BB3_14;
	and.b32  	%r10, %r63, 3;
	setp.lt.u32 	%p32, %r7, 4;
	@%p32 bra 	$L__BB3_11;
	add.s32 	%r70, %r83, %r2;
	mul.wide.s32 	%rd15, %r70, 4;
	add.s64 	%rd16, %rd1, %rd15;
	ld.global.f32 	%f79, [%rd16];
	setp.gt.f32 	%p33, %f79, %f323;
	selp.f32 	%f80, %f79, %f323, %p33;
	ld.global.f32 	%f81, [%rd16+4];
	setp.gt.f32 	%p34, %f81, %f80;
	selp.f32 	%f82, %f81, %f80, %p34;
	ld.global.f32 	%f83, [%rd16+8];
	setp.gt.f32 	%p35, %f83, %f82;
	selp.f32 	%f84, %f83, %f82, %p35;
	ld.global.f32 	%f85, [%rd16+12];
	setp.gt.f32 	%p36, %f85, %f84;
	selp.f32 	%f323, %f85, %f84, %p36;
	add.s32 	%r83, %r83, 4;
$L__BB3_11:
	setp.eq.s32 	%p37, %r10, 0;
	@%p37 bra 	$L__BB3_14;
	add.s32 	%r87, %r83, %r2;
	neg.s32 	%r86, %r10;
$L__BB3_13:
	.pragma "nounroll";
	mul.wide.s32 	%rd17, %r87, 4;
	add.s64 	%rd18, %rd1, %rd17;
	ld.global.f32 	%f86, [%rd18];
	setp.gt.f32 	%p38, %f86, %f323;
	selp.f32 	%f323, %f86, %f323, %p38;
	add.s32 	%r87, %r87, 1;
	add.s32 	%r86, %r86, 1;
	setp.ne.s32 	%p39, %r86, 0;
	@%p39 bra 	$L__BB3_13;
$L__BB3_14:
	setp.lt.s32 	%p40, %r63, 1;
	mov.f32 	%f332, 0f00000000;
	@%p40 bra 	$L__BB3_27;
	and.b32  	%r19, %r63, 15;
	setp.lt.u32 	%p41, %r63, 16;
	mov.f32 	%f332, 0f00000000;
	mov.b32 	%r90, 0;
	@%p41 bra 	$L__BB3_18;
	and.b32  	%r90, %r63, 2147483632;
	neg.s32 	%r96, %r90;
	add.s64 	%rd4, %rd1, 32;
	add.s64 	%rd5, %rd2, 32;
	mov.f32 	%f332, 0f00000000;
	mov.u32 	%r95, %r2;
$L__BB3_17:
	.pragma "nounroll";
	mul.wide.s32 	%rd19, %r95, 4;
	add.s64 	%rd20, %rd4, %rd19;
	add.s64 	%rd21, %rd5, %rd19;
	ld.global.f32 	%f91, [%rd20+-32];
	sub.f32 	%f92, %f91, %f323;
	mul.f32 	%f93, %f92, 0f3FB8AA3B;
	ex2.approx.f32 	%f94, %f93;
	st.global.f32 	[%rd21+-32], %f94;
	add.f32 	%f95, %f332, %f94;
	ld.global.f32 	%f96, [%rd20+-28];
	sub.f32 	%f97, %f96, %f323;
	mul.f32 	%f98, %f97, 0f3FB8AA3B;
	ex2.approx.f32 	%f99, %f98;
	st.global.f32 	[%rd21+-28], %f99;
	add.f32 	%f100, %f95, %f99;
	ld.global.f32 	%f101, [%rd20+-24];
	sub.f32 	%f102, %f101, %f323;
	mul.f32 	%f103, %f102, 0f3FB8AA3B;
	ex2.approx.f32 	%f104, %f103;
	st.global.f32 	[%rd21+-24], %f104;
	add.f32 	%f105, %f100, %f104;
	ld.global.f32 	%f106, [%rd20+-20];
	sub.f32 	%f107, %f106, %f323;
	mul.f32 	%f108, %f107, 0f3FB8AA3B;
	ex2.approx.f32 	%f109, %f108;
	st.global.f32 	[%rd21+-20], %f109;
	add.f32 	%f110, %f105, %f109;
	ld.global.f32 	%f111, [%rd20+-16];
	sub.f32 	%f112, %f111, %f323;
	mul.f32 	%f113, %f112, 0f3FB8AA3B;
	ex2.approx.f32 	%f114, %f113;
	st.global.f32 	[%rd21+-16], %f114;
	add.f32 	%f115, %f110, %f114;
	ld.global.f32 	%f116, [%rd20+-12];
	sub.f32 	%f117, %f116, %f323;
	mul.f32 	%f118, %f117, 0f3FB8AA3B;
	ex2.approx.f32 	%f119, %f118;
	st.global.f32 	[%rd21+-12], %f119;
	add.f32 	%f120, %f115, %f119;
	ld.global.f32 	%f121, [%rd20+-8];
	sub.f32 	%f122, %f121, %f323;
	mul.f32 	%f123, %f122, 0f3FB8AA3B;
	ex2.approx.f32 	%f124, %f123;
	st.global.f32 	[%rd21+-8], %f124;
	add.f32 	%f125, %f120, %f124;
	ld.global.f32 	%f126, [%rd20+-4];
	sub.f32 	%f127, %f126, %f323;
	mul.f32 	%f128, %f127, 0f3FB8AA3B;
	ex2.approx.f32 	%f129, %f128;
	st.global.f32 	[%rd21+-4], %f129;
	add.f32 	%f130, %f125, %f129;
	ld.global.f32 	%f131, [%rd20];
	sub.f32 	%f132, %f131, %f323;
	mul.f32 	%f133, %f132, 0f3FB8AA3B;
	ex2.approx.f32 	%f134, %f133;
	st.global.f32 	[%rd21], %f134;
	add.f32 	%f135, %f130, %f134;
	ld.global.f32 	%f136, [%rd20+4];
	sub.f32 	%f137, %f136, %f323;
	mul.f32 	%f138, %f137, 0f3FB8AA3B;
	ex2.approx.f32 	%f139, %f138;
	st.global.f32 	[%rd21+4], %f139;
	add.f32 	%f140, %f135, %f139;
	ld.global.f32 	%f141, [%rd20+8];
	sub.f32 	%f142, %f141, %f323;
	mul.f32 	%f143, %f142, 0f3FB8AA3B;
	ex2.approx.f32 	%f144, %f143;
	st.global.f32 	[%rd21+8], %f144;
	add.f32 	%f145, %f140, %f144;
	ld.global.f32 	%f146, [%rd20+12];
	sub.f32 	%f147, %f146, %f323;
	mul.f32 	%f148, %f147, 0f3FB8AA3B;
	ex2.approx.f32 	%f149, %f148;
	st.global.f32 	[%rd21+12], %f149;
	add.f32 	%f150, %f145, %f149;
	ld.global.f32 	%f151, [%rd20+16];
	sub.f32 	%f152, %f151, %f323;
	mul.f32 	%f153, %f152, 0f3FB8AA3B;
	ex2.approx.f32 	%f154, %f153;
	st.global.f32 	[%rd21+16], %f154;
	add.f32 	%f155, %f150, %f154;
	ld.global.f32 	%f156, [%rd20+20];
	sub.f32 	%f157, %f156, %f323;
	mul.f32 	%f158, %f157, 0f3FB8AA3B;
	ex2.approx.f32 	%f159, %f158;
	st.global.f32 	[%rd21+20], %f159;
	add.f32 	%f160, %f155, %f159;
	ld.global.f32 	%f161, [%rd20+24];
	sub.f32 	%f162, %f161, %f323;
	mul.f32 	%f163, %f162, 0f3FB8AA3B;
	ex2.approx.f32 	%f164, %f163;
	st.global.f32 	[%rd21+24], %f164;
	add.f32 	%f165, %f160, %f164;
	ld.global.f32 	%f166, [%rd20+28];
	sub.f32 	%f167, %f166, %f323;
	mul.f32 	%f168, %f167, 0f3FB8AA3B;
	ex2.approx.f32 	%f169, %f168;
	st.global.f32 	[%rd21+28], %f169;
	add.f32 	%f332, %f165, %f169;
	add.s32 	%r96, %r96, 16;
	add.s32 	%r95, %r95, 16;
	setp.eq.s32 	%p42, %r96, 0;
	@%p42 bra 	$L__BB3_18;
	bra.uni 	$L__BB3_17;
$L__BB3_18:
	setp.eq.s32 	%p43, %r19, 0;
	@%p43 bra 	$L__BB3_27;
	and.b32  	%r27, %r63, 7;
	setp.lt.u32 	%p44, %r19, 8;
	@%p44 bra 	$L__BB3_21;
	add.s32 	%r72, %r90, %r2;
	mul.wide.s32 	%rd22, %r72, 4;
	add.s64 	%rd23, %rd1, %rd22;
	ld.global.f32 	%f171, [%rd23];
	sub.f32 	%f172, %f171, %f323;
	mul.f32 	%f173, %f172, 0f3FB8AA3B;
	ex2.approx.f32 	%f174, %f173;
	add.s64 	%rd24, %rd2, %rd22;
	st.global.f32 	[%rd24], %f174;
	add.f32 	%f175, %f332, %f174;
	ld.global.f32 	%f176, [%rd23+4];
	sub.f32 	%f177, %f176, %f323;
	mul.f32 	%f178, %f177, 0f3FB8AA3B;
	ex2.approx.f32 	%f179, %f178;
	st.global.f32 	[%rd24+4], %f179;
	add.f32 	%f180, %f175, %f179;
	ld.global.f32 	%f181, [%rd23+8];
	sub.f32 	%f182, %f181, %f323;
	mul.f32 	%f183, %f182, 0f3FB8AA3B;
	ex2.approx.f32 	%f184, %f183;
	st.global.f32 	[%rd24+8], %f184;
	add.f32 	%f185, %f180, %f184;
	ld.global.f32 	%f186, [%rd23+12];
	sub.f32 	%f187, %f186, %f323;
	mul.f32 	%f188, %f187, 0f3FB8AA3B;
	ex2.approx.f32 	%f189, %f188;
	st.global.f32 	[%rd24+12], %f189;
	add.f32 	%f190, %f185, %f189;
	ld.global.f32 	%f191, [%rd23+16];
	sub.f32 	%f192, %f191, %f323;
	mul.f32 	%f193, %f192, 0f3FB8AA3B;
	ex2.approx.f32 	%f194, %f193;
	st.global.f32 	[%rd24+16], %f194;
	add.f32 	%f195, %f190, %f194;
	ld.global.f32 	%f196, [%rd23+20];
	sub.f32 	%f197, %f196, %f323;
	mul.f32 	%f198, %f197, 0f3FB8AA3B;
	ex2.approx.f32 	%f199, %f198;
	st.global.f32 	[%rd24+20], %f199;
	add.f32 	%f200, %f195, %f199;
	ld.global.f32 	%f201, [%rd23+24];
	sub.f32 	%f202, %f201, %f323;
	mul.f32 	%f203, %f202, 0f3FB8AA3B;
	ex2.approx.f32 	%f204, %f203;
	st.global.f32 	[%rd24+24], %f204;
	add.f32 	%f205, %f200, %f204;
	ld.global.f32 	%f206, [%rd23+28];
	sub.f32 	%f207, %f206, %f323;
	mul.f32 	%f208, %f207, 0f3FB8AA3B;
	ex2.approx.f32 	%f209, %f208;
	st.global.f32 	[%rd24+28], %f209;
	add.f32 	%f332, %f205, %f209;
	add.s32 	%r90, %r90, 8;
$L__BB3_21:
	setp.eq.s32 	%p45, %r27, 0;
	@%p45 bra 	$L__BB3_27;
	and.b32  	%r30, %r63, 3;
	setp.lt.u32 	%p46, %r27, 4;
	@%p46 bra 	$L__BB3_24;
	add.s32 	%r73, %r90, %r2;
	mul.wide.s32 	%rd25, %r73, 4;
	add.s64 	%rd26, %rd1, %rd25;
	ld.global.f32 	%f211, [%rd26];
	sub.f32 	%f212, %f211, %f323;
	mul.f32 	%f213, %f212, 0f3FB8AA3B;
	ex2.approx.f32 	%f214, %f213;
	add.s64 	%rd27, %rd2, %rd25;
	st.global.f32 	[%rd27], %f214;
	add.f32 	%f215, %f332, %f214;
	ld.global.f32 	%f216, [%rd26+4];
	sub.f32 	%f217, %f216, %f323;
	mul.f32 	%f218, %f217, 0f3FB8AA3B;
	ex2.approx.f32 	%f219, %f218;
	st.global.f32 	[%rd27+4], %f219;
	add.f32 	%f220, %f215, %f219;
	ld.global.f32 	%f221, [%rd26+8];
	sub.f32 	%f222, %f221, %f323;
	mul.f32 	%f223, %f222, 0f3FB8AA3B;
	ex2.approx.f32 	%f224, %f223;
	st.global.f32 	[%rd27+8], %f224;
	add.f32 	%f225, %f220, %f224;
	ld.global.f32 	%f226, [%rd26+12];
	sub.f32 	%f227, %f226, %f323;
	mul.f32 	%f228, %f227, 0f3FB8AA3B;
	ex2.approx.f32 	%f229, %f228;
	st.global.f32 	[%rd27+12], %f229;
	add.f32 	%f332, %f225, %f229;
	add.s32 	%r90, %r90, 4;
$L__BB3_24:
	setp.eq.s32 	%p47, %r30, 0;
	@%p47 bra 	$L__BB3_27;
	add.s32 	%r94, %r90, %r2;
	neg.s32 	%r93, %r30;
$L__BB3_26:
	.pragma "nounroll";
	mul.wide.s32 	%rd28, %r94, 4;
	add.s64 	%rd29, %rd2, %rd28;
	add.s64 	%rd30, %rd1, %rd28;
	ld.global.f32 	%f230, [%rd30];
	sub.f32 	%f231, %f230, %f323;
	mul.f32 	%f232, %f231, 0f3FB8AA3B;
	ex2.approx.f32 	%f233, %f232;
	st.global.f32 	[%rd29], %f233;
	add.f32 	%f332, %f332, %f233;
	add.s32 	%r94, %r94, 1;
	add.s32 	%r93, %r93, 1;
	setp.ne.s32 	%p48, %r93, 0;
	@%p48 bra 	$L__BB3_26;
$L__BB3_27:
	setp.lt.s32 	%p49, %r63, 1;
	@%p49 bra 	$L__BB3_40;
	and.b32  	%r39, %r63, 15;
	setp.lt.u32 	%p50, %r63, 16;
	mov.b32 	%r99, 0;
	@%p50 bra 	$L__BB3_31;
	and.b32  	%r99, %r63, 2147483632;
	neg.s32 	%r98, %r99;
	add.s64 	%rd6, %rd2, 32;
	mov.u32 	%r97, %r2;
$L__BB3_30:
	.pragma "nounroll";
	mul.wide.s32 	%rd31, %r97, 4;
	add.s64 	%rd32, %rd6, %rd31;
	ld.global.f32 	%f234, [%rd32+-32];
	div.rn.f32 	%f235, %f234, %f332;
	st.global.f32 	[%rd32+-32], %f235;
	ld.global.f32 	%f236, [%rd32+-28];
	div.rn.f32 	%f237, %f236, %f332;
	st.global.f32 	[%rd32+-28], %f237;
	ld.global.f32 	%f238, [%rd32+-24];
	div.rn.f32 	%f239, %f238, %f332;
	st.global.f32 	[%rd32+-24], %f239;
	ld.global.f32 	%f240, [%rd32+-20];
	div.rn.f32 	%f241, %f240, %f332;
	st.global.f32 	[%rd32+-20], %f241;
	ld.global.f32 	%f242, [%rd32+-16];
	div.rn.f32 	%f243, %f242, %f332;
	st.global.f32 	[%rd32+-16], %f243;
	ld.global.f32 	%f244, [%rd32+-12];
	div.rn.f32 	%f245, %f244, %f332;
	st.global.f32 	[%rd32+-12], %f245;
	ld.global.f32 	%f246, [%rd32+-8];
	div.rn.f32 	%f247, %f246, %f332;
	st.global.f32 	[%rd32+-8], %f247;
	ld.global.f32 	%f248, [%rd32+-4];
	div.rn.f32 	%f249, %f248, %f332;
	st.global.f32 	[%rd32+-4], %f249;
	ld.global.f32 	%f250, [%rd32];
	div.rn.f32 	%f251, %f250, %f332;
	st.global.f32 	[%rd32], %f251;
	ld.global.f32 	%f252, [%rd32+4];
	div.rn.f32 	%f253, %f252, %f332;
	st.global.f32 	[%rd32+4], %f253;
	ld.global.f32 	%f254, [%rd32+8];
	div.rn.f32 	%f255, %f254, %f332;
	st.global.f32 	[%rd32+8], %f255;
	ld.global.f32 	%f256, [%rd32+12];
	div.rn.f32 	%f257, %f256, %f332;
	st.global.f32 	[%rd32+12], %f257;
	ld.global.f32 	%f258, [%rd32+16];
	div.rn.f32 	%f259, %f258, %f332;
	st.global.f32 	[%rd32+16], %f259;
	ld.global.f32 	%f260, [%rd32+20];
	div.rn.f32 	%f261, %f260, %f332;
	st.global.f32 	[%rd32+20], %f261;
	ld.global.f32 	%f262, [%rd32+24];
	div.rn.f32 	%f263, %f262, %f332;
	st.global.f32 	[%rd32+24], %f263;
	ld.global.f32 	%f264, [%rd32+28];
	div.rn.f32 	%f265, %f264, %f332;
	st.global.f32 	[%rd32+28], %f265;
	add.s32 	%r98, %r98, 16;
	add.s32 	%r97, %r97, 16;
	setp.ne.s32 	%p51, %r98, 0;
	@%p51 bra 	$L__BB3_30;
$L__BB3_31:
	setp.eq.s32 	%p52, %r39, 0;
	@%p52 bra 	$L__BB3_40;
	and.b32  	%r51, %r63, 7;
	setp.lt.u32 	%p53, %r39, 8;
	@%p53 bra 	$L__BB3_34;
	add.s32 	%r75, %r99, %r2;
	mul.wide.s32 	%rd33, %r75, 4;
	add.s64 	%rd34, %rd2, %rd33;
	ld.global.f32 	%f266, [%rd34];
	div.rn.f32 	%f267, %f266, %f332;
	st.global.f32 	[%rd34], %f267;
	ld.global.f32 	%f268, [%rd34+4];
	div.rn.f32 	%f269, %f268, %f332;
	st.global.f32 	[%rd34+4], %f269;
	ld.global.f32 	%f270, [%rd34+8];
	div.rn.f32 	%f271, %f270, %f332;
	st.global.f32 	[%rd34+8], %f271;
	ld.global.f32 	%f272, [%rd34+12];
	div.rn.f32 	%f273, %f272, %f332;
	st.global.f32 	[%rd34+12], %f273;
	ld.global.f32 	%f274, [%rd34+16];
	div.rn.f32 	%f275, %f274, %f332;
	st.global.f32 	[%rd34+16], %f275;
	ld.global.f32 	%f276, [%rd34+20];
	div.rn.f32 	%f277, %f276, %f332;
	st.global.f32 	[%rd34+20], %f277;
	ld.global.f32 	%f278, [%rd34+24];
	div.rn.f32 	%f279, %f278, %f332;
	st.global.f32 	[%rd34+24], %f279;
	ld.global.f32 	%f280, [%rd34+28];
	div.rn.f32 	%f281, %f280, %f332;
	st.global.f32 	[%rd34+28], %f281;
	add.s32 	%r99, %r99, 8;
$L__BB3_34:
	setp.eq.s32 	%p54, %r51, 0;
	@%p54 bra 	$L__BB3_40;
	and.b32  	%r54, %r63, 3;
	setp.lt.u32 	%p55, %r51, 4;
	@%p55 bra 	$L__BB3_37;
	add.s32 	%r76, %r99, %r2;
	mul.wide.s32 	%rd35, %r76, 4;
	add.s64 	%rd36, %rd2, %rd35;
	ld.global.f32 	%f282, [%rd36];
	div.rn.f32 	%f283, %f282, %f332;
	st.global.f32 	[%rd36], %f283;
	ld.global.f32 	%f284, [%rd36+4];
	div.rn.f32 	%f285, %f284, %f332;
	st.global.f32 	[%rd36+4], %f285;
	ld.global.f32 	%f286, [%rd36+8];
	div.rn.f32 	%f287, %f286, %f332;
	st.global.f32 	[%rd36+8], %f287;
	ld.global.f32 	%f288, [%rd36+12];
	div.rn.f32 	%f289, %f288, %f332;
	st.global.f32 	[%rd36+12], %f289;
	add.s32 	%r99, %r99, 4;
$L__BB3_37:
	setp.eq.s32 	%p56, %r54, 0;
	@%p56 bra 	$L__BB3_40;
	add.s32 	%r103, %r99, %r2;
	neg.s32 	%r102, %r54;
$L__BB3_39:
	.pragma "nounroll";
	mul.wide.s32 	%rd37, %r103, 4;
	add.s64 	%rd38, %rd2, %rd37;
	ld.global.f32 	%f290, [%rd38];
	div.rn.f32 	%f291, %f290, %f332;
	st.global.f32 	[%rd38], %f291;
	add.s32 	%r103, %r103, 1;
	add.s32 	%r102, %r102, 1;
	setp.ne.s32 	%p57, %r102, 0;
	@%p57 bra 	$L__BB3_39;
$L__BB3_40:
	cvta.to.global.u64 	%rd39, %rd7;
	mul.wide.s32 	%rd40, %r1, 4;
	add.s64 	%rd41, %rd39, %rd40;
	ld.global.u32 	%r77, [%rd41];
	add.s32 	%r78, %r77, %r2;
	mul.wide.s32 	%rd42, %r78, 4;
	add.s64 	%rd43, %rd2, %rd42;
	ld.global.f32 	%f292, [%rd43];
	add.f32 	%f293, %f292, 0f2EDBE6FF;
	setp.lt.f32 	%p58, %f293, 0f00800000;
	mul.f32 	%f294, %f293, 0f4B000000;
	selp.f32 	%f295, %f294, %f293, %p58;
	selp.f32 	%f296, 0fC1B80000, 0f00000000, %p58;
	mov.b32 	%r79, %f295;
	add.s32 	%r80, %r79, -1059760811;
	and.b32  	%r81, %r80, -8388608;
	sub.s32 	%r82, %r79, %r81;
	mov.b32 	%f297, %r82;
	cvt.rn.f32.s32 	%f298, %r81;
	fma.rn.f32 	%f299, %f298, 0f34000000, %f296;
	add.f32 	%f300, %f297, 0fBF800000;
	fma.rn.f32 	%f301, %f300, 0fBE055027, 0f3E1039F6;
	fma.rn.f32 	%f302, %f301, %f300, 0fBDF8CDCC;
	fma.rn.f32 	%f303, %f302, %f300, 0f3E0F2955;
	fma.rn.f32 	%f304, %f303, %f300, 0fBE2AD8B9;
	fma.rn.f32 	%f305, %f304, %f300, 0f3E4CED0B;
	fma.rn.f32 	%f306, %f305, %f300, 0fBE7FFF22;
	fma.rn.f32 	%f307, %f306, %f300, 0f3EAAAA78;
	fma.rn.f32 	%f308, %f307, %f300, 0fBF000000;
	mul.f32 	%f309, %f300, %f308;
	fma.rn.f32 	%f310, %f309, %f300, %f300;
	fma.rn.f32 	%f311, %f299, 0f3F317218, %f310;
	setp.gt.u32 	%p59, %r79, 2139095039;
	fma.rn.f32 	%f312, %f295, 0f7F800000, 0f7F800000;
	selp.f32 	%f313, %f312, %f311, %p59;
	setp.eq.f32 	%p60, %f295, 0f00000000;
	neg.f32 	%f314, %f313;
	selp.f32 	%f315, 0f7F800000, %f314, %p60;
	cvta.to.global.u64 	%rd44, %rd8;
	add.s64 	%rd45, %rd44, %rd40;
	st.global.f32 	[%rd45], %f315;
$L__BB3_41:
	ret;

}


// ===== COMPILED SASS (sm_100) =====

	.target	sm_100

	.elftype	@"ET_EXEC"


//--------------------- .note.nv.tkinfo           --------------------------
	.section	.note.nv.tkinfo,"",@"SHT_NOTE"
	.sectionflags	@"SHF_NOTE_NV_TKINFO"
	.tkinfo
        /*0018*/ 	.word	0x00000002
        /*0030*/ 	.string	""
        /*0030*/ 	.string	"ptxas"
        /*0030*/ 	.string	"Cuda compilation tools, release 13.0, V13.0.88"
        /*0030*/ 	.string	"Build cuda_13.0.r13.0/compiler.36424714_0"
        /*0030*/ 	.string	"-arch sm_100 -m 64 "



//--------------------- .note.nv.cuinfo           --------------------------
	.section	.note.nv.cuinfo,"",@"SHT_NOTE"
	.sectionflags	@"SHF_NOTE_NV_CUINFO"
        /*0018*/ 	.short	0x0002
        /*001a*/ 	.short	0x0064
        /*001c*/ 	.short	0x0082
	.zero		2


//--------------------- .nv.info                  --------------------------
	.section	.nv.info,"",@"SHT_CUDA_INFO"
	.align	4


	//----- nvinfo : EIATTR_REGCOUNT
	.align		4
        /*0000*/ 	.byte	0x04, 0x2f
        /*0002*/ 	.short	(.L_1 - .L_0)
	.align		4
.L_0:
        /*0004*/ 	.word	index@(_Z15ConvReluForwardPKfS0_S0_Pfiiiiiiiiiii)
        /*0008*/ 	.word	0x00000020


	//----- nvinfo : EIATTR_FRAME_SIZE
	.align		4
.L_1:
        /*000c*/ 	.byte	0x04, 0x11
        /*000e*/ 	.short	(.L_3 - .L_2)
	.align		4
.L_2:
        /*0010*/ 	.word	index@(_Z15ConvReluForwardPKfS0_S0_Pfiiiiiiiiiii)
        /*0014*/ 	.word	0x00000000


	//----- nvinfo : EIATTR_REGCOUNT
	.align		4
.L_3:
        /*0018*/ 	.byte	0x04, 0x2f
        /*001a*/ 	.short	(.L_5 - .L_4)
	.align		4
.L_4:
        /*001c*/ 	.word	index@(_Z21MaxPoolFlattenForwardPKfPfiiiiiii)
        /*0020*/ 	.word	0x00000018


	//----- nvinfo : EIATTR_FRAME_SIZE
	.align		4
.L_5:
        /*0024*/ 	.byte	0x04, 0x11
        /*0026*/ 	.short	(.L_7 - .L_6)
	.align		4
.L_6:
        /*0028*/ 	.word	index@(_Z21MaxPoolFlattenForwardPKfPfiiiiiii)
        /*002c*/ 	.word	0x00000000


	//----- nvinfo : EIATTR_REGCOUNT
	.align		4
.L_7:
        /*0030*/ 	.byte	0x04, 0x2f
        /*0032*/ 	.short	(.L_9 - .L_8)
	.align		4
.L_8:
        /*0034*/ 	.word	index@(_Z9FCForwardPKfS0_S0_Pfiii)
        /*0038*/ 	.word	0x00000020


	//----- nvinfo : EIATTR_FRAME_SIZE
	.align		4
.L_9:
        /*003c*/ 	.byte	0x04, 0x11
        /*003e*/ 	.short	(.L_11 - .L_10)
	.align		4
.L_10:
        /*0040*/ 	.word	index@(_Z9FCForwardPKfS0_S0_Pfiii)
        /*0044*/ 	.word	0x00000000


	//----- nvinfo : EIATTR_REGCOUNT
	.align		4
.L_11:
        /*0048*/ 	.byte	0x04, 0x2f
        /*004a*/ 	.short	(.L_13 - .L_12)
	.align		4
.L_12:
        /*004c*/ 	.word	index@(_Z14SoftmaxForwardPKfPKiPfS3_ii)
        /*0050*/ 	.word	0x00000020


	//----- nvinfo : EIATTR_FRAME_SIZE
	.align		4
.L_13:
        /*0054*/ 	.byte	0x04, 0x11
        /*0056*/ 	.short	(.L_15 - .L_14)
	.align		4
.L_14:
        /*0058*/ 	.word	index@($__internal_0_$__cuda_sm3x_div_rn_noftz_f32_slowpath)
        /*005c*/ 	.word	0x00000000


	//----- nvinfo : EIATTR_FRAME_SIZE
	.align		4
.L_15:
        /*0060*/ 	.byte	0x04, 0x11
        /*0062*/ 	.short	(.L_17 - .L_16)
	.align		4
.L_16:
        /*0064*/ 	.word	index@(_Z14SoftmaxForwardPKfPKiPfS3_ii)
        /*0068*/ 	.word	0x00000000


	//----- nvinfo : EIATTR_MIN_STACK_SIZE
	.align		4
.L_17:
        /*006c*/ 	.byte	0x04, 0x12
        /*006e*/ 	.short	(.L_19 - .L_18)
	.align		4
.L_18:
        /*0070*/ 	.word	index@(_Z14SoftmaxForwardPKfPKiPfS3_ii)
        /*0074*/ 	.word	0x00000000


	//----- nvinfo : EIATTR_MIN_STACK_SIZE
	.align		4
.L_19:
        /*0078*/ 	.byte	0x04, 0x12
        /*007a*/ 	.short	(.L_21 - .L_20)
	.align		4
.L_20:
        /*007c*/ 	.word	index@(_Z9FCForwardPKfS0_S0_Pfiii)
        /*0080*/ 	.word	0x00000000


	//----- nvinfo : EIATTR_MIN_STACK_SIZE
	.align		4
.L_21:
        /*0084*/ 	.byte	0x04, 0x12
        /*0086*/ 	.short	(.L_23 - .L_22)
	.align		4
.L_22:
        /*0088*/ 	.word	index@(_Z21MaxPoolFlattenForwardPKfPfiiiiiii)
        /*008c*/ 	.word	0x00000000


	//----- nvinfo : EIATTR_MIN_STACK_SIZE
	.align		4
.L_23:
        /*0090*/ 	.byte	0x04, 0x12
        /*0092*/ 	.short	(.L_25 - .L_24)
	.align		4
.L_24:
        /*0094*/ 	.word	index@(_Z15ConvReluForwardPKfS0_S0_Pfiiiiiiiiiii)
        /*0098*/ 	.word	0x00000000
.L_25:


//--------------------- .nv.compat                --------------------------
	.section	.nv.compat,"",@"SHT_CUDA_COMPAT_INFO"
	.align	4
        /*0000*/ 	.byte	0x02, 0x09, 0x00, 0x00, 0x02, 0x02, 0x01, 0x00, 0x02, 0x05, 0x05, 0x00, 0x03, 0x07, 0x01, 0x01
        /*0010*/ 	.byte	0x02, 0x03, 0x00, 0x00, 0x02, 0x06, 0x01, 0x00, 0x04, 0x0b, 0x08, 0x00, 0x01, 0x00, 0x00, 0x00
        /*0020*/ 	.byte	0x00, 0x00, 0x00, 0x00


//--------------------- .nv.info._Z14SoftmaxForwardPKfPKiPfS3_ii --------------------------
	.section	.nv.info._Z14SoftmaxForwardPKfPKiPfS3_ii,"",@"SHT_CUDA_INFO"
	.sectionflags	@""
	.align	4


	//----- nvinfo : EIATTR_CUDA_API_VERSION
	.align		4
        /*0000*/ 	.byte	0x04, 0x37
        /*0002*/ 	.short	(.L_27 - .L_26)
.L_26:
        /*0004*/ 	.word	0x00000082


	//----- nvinfo : EIATTR_KPARAM_INFO
	.align		4
.L_27:
        /*0008*/ 	.byte	0x04, 0x17
        /*000a*/ 	.short	(.L_29 - .L_28)
.L_28:
        /*000c*/ 	.word	0x00000000
        /*0010*/ 	.short	0x0005
        /*0012*/ 	.short	0x0024
        /*0014*/ 	.byte	0x00, 0xf0, 0x11, 0x00


	//----- nvinfo : EIATTR_KPARAM_INFO
	.align		4
.L_29:
        /*0018*/ 	.byte	0x04, 0x17
        /*001a*/ 	.short	(.L_31 - .L_30)
.L_30:
        /*001c*/ 	.word	0x00000000
        /*0020*/ 	.short	0x0004
        /*0022*/ 	.short	0x0020
        /*0024*/ 	.byte	0x00, 0xf0, 0x11, 0x00


	//----- nvinfo : EIATTR_KPARAM_INFO
	.align		4
.L_31:
        /*0028*/ 	.byte	0x04, 0x17
        /*002a*/ 	.short	(.L_33 - .L_32)
.L_32:
        /*002c*/ 	.word	0x00000000
        /*0030*/ 	.short	0x0003
        /*0032*/ 	.short	0x0018
        /*0034*/ 	.byte	0x00, 0xf5, 0x21, 0x00


	//----- nvinfo : EIATTR_KPARAM_INFO
	.align		4
.L_33:
        /*0038*/ 	.byte	0x04, 0x17
        /*003a*/ 	.short	(.L_35 - .L_34)
.L_34:
        /*003c*/ 	.word	0x00000000
        /*0040*/ 	.short	0x0002
        /*0042*/ 	.short	0x0010
        /*0044*/ 	.byte	0x00, 0xf5, 0x21, 0x00


	//----- nvinfo : EIATTR_KPARAM_INFO
	.align		4
.L_35:
        /*0048*/ 	.byte	0x04, 0x17
        /*004a*/ 	.short	(.L_37 - .L_36)
.L_36:
        /*004c*/ 	.word	0x00000000
        /*0050*/ 	.short	0x0001
        /*0052*/ 	.short	0x0008
        /*0054*/ 	.byte	0x00, 0xf5, 0x21, 0x00


	//----- nvinfo : EIATTR_KPARAM_INFO
	.align		4
.L_37:
        /*0058*/ 	.byte	0x04, 0x17
        /*005a*/ 	.short	(.L_39 - .L_38)
.L_38:
        /*005c*/ 	.word	0x00000000
        /*0060*/ 	.short	0x0000
        /*0062*/ 	.short	0x0000
        /*0064*/ 	.byte	0x00, 0xf5, 0x21, 0x00


	//----- nvinfo : EIATTR_SPARSE_MMA_MASK
	.align		4
.L_39:
        /*0068*/ 	.byte	0x03, 0x50
        /*006a*/ 	.short	0x0000


	//----- nvinfo : EIATTR_MAXREG_COUNT
	.align		4
        /*006c*/ 	.byte	0x03, 0x1b
        /*006e*/ 	.short	0x00ff


	//----- nvinfo : EIATTR_MERCURY_ISA_VERSION
	.align		4
        /*0070*/ 	.byte	0x03, 0x5f
        /*0072*/ 	.short	0x0101


	//----- nvinfo : EIATTR_VRC_CTA_INIT_COUNT
	.align		4
        /*0074*/ 	.byte	0x02, 0x4a
	.zero		1
	.zero		1


	//----- nvinfo : EIATTR_EXIT_INSTR_OFFSETS
	.align		4
        /*0078*/ 	.byte	0x04, 0x1c
        /*007a*/ 	.short	(.L_41 - .L_40)


	//   ....[0]....
.L_40:
        /*007c*/ 	.word	0x00000070


	//   ....[1]....
        /*0080*/ 	.word	0x00004000


	//----- nvinfo : EIATTR_CRS_STACK_SIZE
	.align		4
.L_41:
        /*0084*/ 	.byte	0x04, 0x1e
        /*0086*/ 	.short	(.L_43 - .L_42)
.L_42:
        /*0088*/ 	.word	0x00000000


	//----- nvinfo : EIATTR_CBANK_PARAM_SIZE
	.align		4
.L_43:
        /*008c*/ 	.byte	0x03, 0x19
        /*008e*/ 	.short	0x0028


	//----- nvinfo : EIATTR_PARAM_CBANK
	.align		4
        /*0090*/ 	.byte	0x04, 0x0a
        /*0092*/ 	.short	(.L_45 - .L_44)
	.align		4
.L_44:
        /*0094*/ 	.word	index@(.nv.constant0._Z14SoftmaxForwardPKfPKiPfS3_ii)
        /*0098*/ 	.short	0x0380
        /*009a*/ 	.short	0x0028


	//----- nvinfo : EIATTR_SW_WAR
	.align		4
.L_45:
        /*009c*/ 	.byte	0x04, 0x36
        /*009e*/ 	.short	(.L_47 - .L_46)
.L_46:
        /*00a0*/ 	.word	0x00000008
.L_47:


//--------------------- .nv.info._Z9FCForwardPKfS0_S0_Pfiii --------------------------
	.section	.nv.info._Z9FCForwardPKfS0_S0_Pfiii,"",@"SHT_CUDA_INFO"
	.sectionflags	@""
	.align	4


	//----- nvinfo : EIATTR_CUDA_API_VERSION
	.align		4
        /*0000*/ 	.byte	0x04, 0x37
        /*0002*/ 	.short	(.L_49 - .L_48)
.L_48:
        /*0004*/ 	.word	0x00000082


	//----- nvinfo : EIATTR_KPARAM_INFO
	.align		4
.L_49:
        /*0008*/ 	.byte	0x04, 0x17
        /*000a*/ 	.short	(.L_51 - .L_50)
.L_50:
        /*000c*/ 	.word	0x00000000
        /*0010*/ 	.short	0x0006
        /*0012*/ 	.short	0x0028
        /*0014*/ 	.byte	0x00, 0xf0, 0x11, 0x00


	//----- nvinfo : EIATTR_KPARAM_INFO
	.align		4
.L_51:
        /*0018*/ 	.byte	0x04, 0x17
        /*001a*/ 	.short	(.L_53 - .L_52)
.L_52:
        /*001c*/ 	.word	0x00000000
        /*0020*/ 	.short	0x0005
        /*0022*/ 	.short	0x0024
        /*0024*/ 	.byte	0x00, 0xf0, 0x11, 0x00


	//----- nvinfo : EIATTR_KPARAM_INFO
	.align		4
.L_53:
        /*0028*/ 	.byte	0x04, 0x17
        /*002a*/ 	.short	(.L_55 - .L_54)
.L_54:
        /*002c*/ 	.word	0x00000000
        /*0030*/ 	.short	0x0004
        /*0032*/ 	.short	0x0020
        /*0034*/ 	.byte	0x00, 0xf0, 0x11, 0x00


	//----- nvinfo : EIATTR_KPARAM_INFO
	.align		4
.L_55:
        /*0038*/ 	.byte	0x04, 0x17
        /*003a*/ 	.short	(.L_57 - .L_56)
.L_56:
        /*003c*/ 	.word	0x00000000
        /*0040*/ 	.short	0x0003
        /*0042*/ 	.short	0x0018
        /*0044*/ 	.byte	0x00, 0xf5, 0x21, 0x00


	//----- nvinfo : EIATTR_KPARAM_INFO
	.align		4
.L_57:
        /*0048*/ 	.byte	0x04, 0x17
        /*004a*/ 	.short	(.L_59 - .L_58)
.L_58:
        /*004c*/ 	.word	0x00000000
        /*0050*/ 	.short	0x0002
        /*0052*/ 	.short	0x0010
        /*0054*/ 	.byte	0x00, 0xf5, 0x21, 0x00


	//----- nvinfo : EIATTR_KPARAM_INFO
	.align		4
.L_59:
        /*0058*/ 	.byte	0x04, 0x17
        /*005a*/ 	.short	(.L_61 - .L_60)
.L_60:
        /*005c*/ 	.word	0x00000000
        /*0060*/ 	.short	0x0001
        /*0062*/ 	.short	0x0008
        /*0064*/ 	.byte	0x00, 0xf5, 0x21, 0x00


	//----- nvinfo : EIATTR_KPARAM_INFO
	.align		4
.L_61:
        /*0068*/ 	.byte	0x04, 0x17
        /*006a*/ 	.short	(.L_63 - .L_62)
.L_62:
        /*006c*/ 	.word	0x00000000
        /*0070*/ 	.short	0x0000
        /*0072*/ 	.short	0x0000
        /*0074*/ 	.byte	0x00, 0xf5, 0x21, 0x00


	//----- nvinfo : EIATTR_SPARSE_MMA_MASK
	.align		4
.L_63:
        /*0078*/ 	.byte	0x03, 0x50
        /*007a*/ 	.short	0x0000


	//----- nvinfo : EIATTR_MAXREG_COUNT
	.align		4
        /*007c*/ 	.byte	0x03, 0x1b
        /*007e*/ 	.short	0x00ff


	//----- nvinfo : EIATTR_NUM_BARRIERS
	.align		4
        /*0080*/ 	.byte	0x02, 0x4c
        /*0082*/ 	.byte	0x01
	.zero		1


	//----- nvinfo : EIATTR_MERCURY_ISA_VERSION
	.align		4
        /*0084*/ 	.byte	0x03, 0x5f
        /*0086*/ 	.short	0x0101


	//----- nvinfo : EIATTR_VRC_CTA_INIT_COUNT
	.align		4
        /*0088*/ 	.byte	0x02, 0x4a
	.zero		1
	.zero		1


	//----- nvinfo : EIATTR_EXIT_INSTR_OFFSETS
	.align		4
        /*008c*/ 	.byte	0x04, 0x1c
        /*008e*/ 	.short	(.L_65 - .L_64)


	//   ....[0]....
.L_64:
        /*0090*/ 	.word	0x000005e0


	//   ....[1]....
        /*0094*/ 	.word	0x00000670


	//----- nvinfo : EIATTR_CBANK_PARAM_SIZE
	.align		4
.L_65:
        /*0098*/ 	.byte	0x03, 0x19
        /*009a*/ 	.short	0x002c


	//----- nvinfo : EIATTR_PARAM_CBANK
	.align		4
        /*009c*/ 	.byte	0x04, 0x0a
        /*009e*/ 	.short	(.L_67 - .L_66)
	.align		4
.L_66:
        /*00a0*/ 	.word	index@(.nv.constant0._Z9FCForwardPKfS0_S0_Pfiii)
        /*00a4*/ 	.short	0x0380
        /*00a6*/ 	.short	0x002c


	//----- nvinfo : EIATTR_SW_WAR
	.align		4
.L_67:
        /*00a8*/ 	.byte	0x04, 0x36
        /*00aa*/ 	.short	(.L_69 - .L_68)
.L_68:
        /*00ac*/ 	.word	0x00000008
.L_69:


//--------------------- .nv.info._Z21MaxPoolFlattenForwardPKfPfiiiiiii --------------------------
	.section	.nv.info._Z21MaxPoolFlattenForwardPKfPfiiiiiii,"",@"SHT_CUDA_INFO"
	.sectionflags	@""
	.align	4


	//----- nvinfo : EIATTR_CUDA_API_VERSION
	.align		4
        /*0000*/ 	.byte	0x04, 0x37
        /*0002*/ 	.short	(.L_71 - .L_70)
.L_70:
        /*0004*/ 	.word	0x00000082


	//----- nvinfo : EIATTR_KPARAM_INFO
	.align		4
.L_71:
        /*0008*/ 	.byte	0x04, 0x17
        /*000a*/ 	.short	(.L_73 - .L_72)
.L_72:
        /*000c*/ 	.word	0x00000000
        /*0010*/ 	.short	0x0008
        /*0012*/ 	.short	0x0028
        /*0014*/ 	.byte	0x00, 0xf0, 0x11, 0x00


	//----- nvinfo : EIATTR_KPARAM_INFO
	.align		4
.L_73:
        /*0018*/ 	.byte	0x04, 0x17
        /*001a*/ 	.short	(.L_75 - .L_74)
.L_74:
        /*001c*/ 	.word	0x00000000
        /*0020*/ 	.short	0x0007
        /*0022*/ 	.short	0x0024
        /*0024*/ 	.byte	0x00, 0xf0, 0x11, 0x00


	//----- nvinfo : EIATTR_KPARAM_INFO
	.align		4
.L_75:
        /*0028*/ 	.byte	0x04, 0x17
        /*002a*/ 	.short	(.L_77 - .L_76)
.L_76:
        /*002c*/ 	.word	0x00000000
        /*0030*/ 	.short	0x0006
        /*0032*/ 	.short	0x0020
        /*0034*/ 	.byte	0x00, 0xf0, 0x11, 0x00


	//----- nvinfo : EIATTR_KPARAM_INFO
	.align		4
.L_77:
        /*0038*/ 	.byte	0x04, 0x17
        /*003a*/ 	.short	(.L_79 - .L_78)
.L_78:
        /*003c*/ 	.word	0x00000000
        /*0040*/ 	.short	0x0005
        /*0042*/ 	.short	0x001c
        /*0044*/ 	.byte	0x00, 0xf0, 0x11, 0x00


	//----- nvinfo : EIATTR_KPARAM_INFO
	.align		4
.L_79:
        /*0048*/ 	.byte	0x04, 0x17
        /*004a*/ 	.short	(.L_81 - .L_80)
.L_80:
        /*004c*/ 	.word	0x00000000
        /*0050*/ 	.short	0x0004
        /*0052*/ 	.short	0x0018
        /*0054*/ 	.byte	0x00, 0xf0, 0x11, 0x00


	//----- nvinfo : EIATTR_KPARAM_INFO
	.align		4
.L_81:
        /*0058*/ 	.byte	0x04, 0x17
        /*005a*/ 	.short	(.L_83 - .L_82)
.L_82:
        /*005c*/ 	.word	0x00000000
        /*0060*/ 	.short	0x0003
        /*0062*/ 	.short	0x0014
        /*0064*/ 	.byte	0x00, 0xf0, 0x11, 0x00


	//----- nvinfo : EIATTR_KPARAM_INFO
	.align		4
.L_83:
        /*0068*/ 	.byte	0x04, 0x17
        /*006a*/ 	.short	(.L_85 - .L_84)
.L_84:
        /*006c*/ 	.word	0x00000000
        /*0070*/ 	.short	0x0002
        /*0072*/ 	.short	0x0010
        /*0074*/ 	.byte	0x00, 0xf0, 0x11, 0x00


	//----- nvinfo : EIATTR_KPARAM_INFO
	.align		4
.L_85:
        /*0078*/ 	.byte	0x04, 0x17
        /*007a*/ 	.short	(.L_87 - .L_86)
.L_86:
        /*007c*/ 	.word	0x00000000
        /*0080*/ 	.short	0x0001
        /*0082*/ 	.short	0x0008
        /*0084*/ 	.byte	0x00, 0xf5, 0x21, 0x00


	//----- nvinfo : EIATTR_KPARAM_INFO
	.align		4
.L_87:
        /*0088*/ 	.byte	0x04, 0x17
        /*008a*/ 	.short	(.L_89 - .L_88)
.L_88:
        /*008c*/ 	.word	0x00000000
        /*0090*/ 	.short	0x0000
        /*0092*/ 	.short	0x0000
        /*0094*/ 	.byte	0x00, 0xf5, 0x21, 0x00


	//----- nvinfo : EIATTR_SPARSE_MMA_MASK
	.align		4
.L_89:
        /*0098*/ 	.byte	0x03, 0x50
        /*009a*/ 	.short	0x0000


	//----- nvinfo : EIATTR_MAXREG_COUNT
	.align		4
        /*009c*/ 	.byte	0x03, 0x1b
        /*009e*/ 	.short	0x00ff


	//----- nvinfo : EIATTR_MERCURY_ISA_VERSION
	.align		4
        /*00a0*/ 	.byte	0x03, 0x5f
        /*00a2*/ 	.short	0x0101


	//----- nvinfo : EIATTR_VRC_CTA_INIT_COUNT
	.align		4
        /*00a4*/ 	.byte	0x02, 0x4a
	.zero		1
	.zero		1


	//----- nvinfo : EIATTR_EXIT_INSTR_OFFSETS
	.align		4
        /*00a8*/ 	.byte	0x04, 0x1c
        /*00aa*/ 	.short	(.L_91 - .L_90)


	//   ....[0]....
.L_90:
        /*00ac*/ 	.word	0x000000c0


	//   ....[1]....
        /*00b0*/ 	.word	0x00000fd0


	//----- nvinfo : EIATTR_CRS_STACK_SIZE
	.align		4
.L_91:
        /*00b4*/ 	.byte	0x04, 0x1e
        /*00b6*/ 	.short	(.L_93 - .L_92)
.L_92:
        /*00b8*/ 	.word	0x00000000


	//----- nvinfo : EIATTR_CBANK_PARAM_SIZE
	.align		4
.L_93:
        /*00bc*/ 	.byte	0x03, 0x19
        /*00be*/ 	.short	0x002c


	//----- nvinfo : EIATTR_PARAM_CBANK
	.align		4
        /*00c0*/ 	.byte	0x04, 0x0a
        /*00c2*/ 	.short	(.L_95 - .L_94)
	.align		4
.L_94:
        /*00c4*/ 	.word	index@(.nv.constant0._Z21MaxPoolFlattenForwardPKfPfiiiiiii)
        /*00c8*/ 	.short	0x0380
        /*00ca*/ 	.short	0x002c


	//----- nvinfo : EIATTR_SW_WAR
	.align		4
.L_95:
        /*00cc*/ 	.byte	0x04, 0x36
        /*00ce*/ 	.short	(.L_97 - .L_96)
.L_96:
        /*00d0*/ 	.word	0x00000008
.L_97:


//--------------------- .nv.info._Z15ConvReluForwardPKfS0_S0_Pfiiiiiiiiiii --------------------------
	.section	.nv.info._Z15ConvReluForwardPKfS0_S0_Pfiiiiiiiiiii,"",@"SHT_CUDA_INFO"
	.sectionflags	@""
	.align	4


	//----- nvinfo : EIATTR_CUDA_API_VERSION
	.align		4
        /*0000*/ 	.byte	0x04, 0x37
        /*0002*/ 	.short	(.L_99 - .L_98)
.L_98:
        /*0004*/ 	.word	0x00000082


	//----- nvinfo : EIATTR_KPARAM_INFO
	.align		4
.L_99:
        /*0008*/ 	.byte	0x04, 0x17
        /*000a*/ 	.short	(.L_101 - .L_100)
.L_100:
        /*000c*/ 	.word	0x00000000
        /*0010*/ 	.short	0x000e
        /*0012*/ 	.short	0x0048
        /*0014*/ 	.byte	0x00, 0xf0, 0x11, 0x00


	//----- nvinfo : EIATTR_KPARAM_INFO
	.align		4
.L_101:
        /*0018*/ 	.byte	0x04, 0x17
        /*001a*/ 	.short	(.L_103 - .L_102)
.L_102:
        /*001c*/ 	.word	0x00000000
        /*0020*/ 	.short	0x000d
        /*0022*/ 	.short	0x0044
        /*0024*/ 	.byte	0x00, 0xf0, 0x11, 0x00


	//----- nvinfo : EIATTR_KPARAM_INFO
	.align		4
.L_103:
        /*0028*/ 	.byte	0x04, 0x17
        /*002a*/ 	.short	(.L_105 - .L_104)
.L_104:
        /*002c*/ 	.word	0x00000000
        /*0030*/ 	.short	0x000c
        /*0032*/ 	.short	0x0040
        /*0034*/ 	.byte	0x00, 0xf0, 0x11, 0x00


	//----- nvinfo : EIATTR_KPARAM_INFO
	.align		4
.L_105:
        /*0038*/ 	.byte	0x04, 0x17
        /*003a*/ 	.short	(.L_107 - .L_106)
.L_106:
        /*003c*/ 	.word	0x00000000
        /*0040*/ 	.short	0x000b
        /*0042*/ 	.short	0x003c
        /*0044*/ 	.byte	0x00, 0xf0, 0x11, 0x00


	//----- nvinfo : EIATTR_KPARAM_INFO
	.align		4
.L_107:
        /*0048*/ 	.byte	0x04, 0x17
        /*004a*/ 	.short	(.L_109 - .L_108)
.L_108:
        /*004c*/ 	.word	0x00000000
        /*0050*/ 	.short	0x000a
        /*0052*/ 	.short	0x0038
        /*0054*/ 	.byte	0x00, 0xf0, 0x11, 0x00


	//----- nvinfo : EIATTR_KPARAM_INFO
	.align		4
.L_109:
        /*0058*/ 	.byte	0x04, 0x17
        /*005a*/ 	.short	(.L_111 - .L_110)
.L_110:
        /*005c*/ 	.word	0x00000000
        /*0060*/ 	.short	0x0009
        /*0062*/ 	.short	0x0034
        /*0064*/ 	.byte	0x00, 0xf0, 0x11, 0x00


	//----- nvinfo : EIATTR_KPARAM_INFO
	.align		4
.L_111:
        /*0068*/ 	.byte	0x04, 0x17
        /*006a*/ 	.short	(.L_113 - .L_112)
.L_112:
        /*006c*/ 	.word	0x00000000
        /*0070*/ 	.short	0x0008
        /*0072*/ 	.short	0x0030
        /*0074*/ 	.byte	0x00, 0xf0, 0x11, 0x00


	//----- nvinfo : EIATTR_KPARAM_INFO
	.align		4
.L_113:
        /*0078*/ 	.byte	0x04, 0x17
        /*007a*/ 	.short	(.L_115 - .L_114)
.L_114:
        /*007c*/ 	.word	0x00000000
        /*0080*/ 	.short	0x0007
        /*0082*/ 	.short	0x002c
        /*0084*/ 	.byte	0x00, 0xf0, 0x11, 0x00


	//----- nvinfo : EIATTR_KPARAM_INFO
	.align		4
.L_115:
        /*0088*/ 	.byte	0x04, 0x17
        /*008a*/ 	.short	(.L_117 - .L_116)
.L_116:
        /*008c*/ 	.word	0x00000000
        /*0090*/ 	.short	0x0006
        /*0092*/ 	.short	0x0028
        /*0094*/ 	.byte	0x00, 0xf0, 0x11, 0x00


	//----- nvinfo : EIATTR_KPARAM_INFO
	.align		4
.L_117:
        /*0098*/ 	.byte	0x04, 0x17
        /*009a*/ 	.short	(.L_119 - .L_118)
.L_118:
        /*009c*/ 	.word	0x00000000
        /*00a0*/ 	.short	0x0005
        /*00a2*/ 	.short	0x0024
        /*00a4*/ 	.byte	0x00, 0xf0, 0x11, 0x00


	//----- nvinfo : EIATTR_KPARAM_INFO
	.align		4
.L_119:
        /*00a8*/ 	.byte	0x04, 0x17
        /*00aa*/ 	.short	(.L_121 - .L_120)
.L_120:
        /*00ac*/ 	.word	0x00000000
        /*00b0*/ 	.short	0x0004
        /*00b2*/ 	.short	0x0020
        /*00b4*/ 	.byte	0x00, 0xf0, 0x11, 0x00


	//----- nvinfo : EIATTR_KPARAM_INFO
	.align		4
.L_121:
        /*00b8*/ 	.byte	0x04, 0x17
        /*00ba*/ 	.short	(.L_123 - .L_122)
.L_122:
        /*00bc*/ 	.word	0x00000000
        /*00c0*/ 	.short	0x0003
        /*00c2*/ 	.short	0x0018
        /*00c4*/ 	.byte	0x00, 0xf5, 0x21, 0x00


	//----- nvinfo : EIATTR_KPARAM_INFO
	.align		4
.L_123:
        /*00c8*/ 	.byte	0x04, 0x17
        /*00ca*/ 	.short	(.L_125 - .L_124)
.L_124:
        /*00cc*/ 	.word	0x00000000
        /*00d0*/ 	.short	0x0002
        /*00d2*/ 	.short	0x0010
        /*00d4*/ 	.byte	0x00, 0xf5, 0x21, 0x00


	//----- nvinfo : EIATTR_KPARAM_INFO
	.align		4
.L_125:
        /*00d8*/ 	.byte	0x04, 0x17
        /*00da*/ 	.short	(.L_127 - .L_126)
.L_126:
        /*00dc*/ 	.word	0x00000000
        /*00e0*/ 	.short	0x0001
        /*00e2*/ 	.short	0x0008
        /*00e4*/ 	.byte	0x00, 0xf5, 0x21, 0x00


	//----- nvinfo : EIATTR_KPARAM_INFO
	.align		4
.L_127:
        /*00e8*/ 	.byte	0x04, 0x17
        /*00ea*/ 	.short	(.L_129 - .L_128)
.L_128:
        /*00ec*/ 	.word	0x00000000
        /*00f0*/ 	.short	0x0000
        /*00f2*/ 	.short	0x0000
        /*00f4*/ 	.byte	0x00, 0xf5, 0x21, 0x00


	//----- nvinfo : EIATTR_SPARSE_MMA_MASK
	.align		4
.L_129:
        /*00f8*/ 	.byte	0x03, 0x50
        /*00fa*/ 	.short	0x0000


	//----- nvinfo : EIATTR_MAXREG_COUNT
	.align		4
        /*00fc*/ 	.byte	0x03, 0x1b
        /*00fe*/ 	.short	0x00ff


	//----- nvinfo : EIATTR_MERCURY_ISA_VERSION
	.align		4
        /*0100*/ 	.byte	0x03, 0x5f
        /*0102*/ 	.short	0x0101


	//----- nvinfo : EIATTR_VRC_CTA_INIT_COUNT
	.align		4
        /*0104*/ 	.byte	0x02, 0x4a
	.zero		1
	.zero		1


	//----- nvinfo : EIATTR_EXIT_INSTR_OFFSETS
	.align		4
        /*0108*/ 	.byte	0x04, 0x1c
        /*010a*/ 	.short	(.L_131 - .L_130)


	//   ....[0]....
.L_130:
        /*010c*/ 	.word	0x00000250


	//   ....[1]....
        /*0110*/ 	.word	0x00000fd0


	//----- nvinfo : EIATTR_CRS_STACK_SIZE
	.align		4
.L_131:
        /*0114*/ 	.byte	0x04, 0x1e
        /*0116*/ 	.short	(.L_133 - .L_132)
.L_132:
        /*0118*/ 	.word	0x00000000


	//----- nvinfo : EIATTR_CBANK_PARAM_SIZE
	.align		4
.L_133:
        /*011c*/ 	.byte	0x03, 0x19
        /*011e*/ 	.short	0x004c


	//----- nvinfo : EIATTR_PARAM_CBANK
	.align		4
        /*0120*/ 	.byte	0x04, 0x0a
        /*0122*/ 	.short	(.L_135 - .L_134)
	.align		4
.L_134:
        /*0124*/ 	.word	index@(.nv.constant0._Z15ConvReluForwardPKfS0_S0_Pfiiiiiiiiiii)
        /*0128*/ 	.short	0x0380
        /*012a*/ 	.short	0x004c


	//----- nvinfo : EIATTR_SW_WAR
	.align		4
.L_135:
        /*012c*/ 	.byte	0x04, 0x36
        /*012e*/ 	.short	(.L_137 - .L_136)
.L_136:
        /*0130*/ 	.word	0x00000008
.L_137:


//--------------------- .nv.callgraph             --------------------------
	.section	.nv.callgraph,"",@"SHT_CUDA_CALLGRAPH"
	.align	4
	.sectionentsize	8
	.align		4
        /*0000*/ 	.word	0x00000000
	.align		4
        /*0004*/ 	.word	0xffffffff
	.align		4
        /*0008*/ 	.word	0x00000000
	.align		4
        /*000c*/ 	.word	0xfffffffe
	.align		4
        /*0010*/ 	.word	0x00000000
	.align		4
        /*0014*/ 	.word	0xfffffffd
	.align		4
        /*0018*/ 	.word	0x00000000
	.align		4
        /*001c*/ 	.word	0xfffffffc


//--------------------- .text._Z14SoftmaxForwardPKfPKiPfS3_ii --------------------------
	.section	.text._Z14SoftmaxForwardPKfPKiPfS3_ii,"ax",@progbits
	.align	128
        .global         _Z14SoftmaxForwardPKfPKiPfS3_ii
        .type           _Z14SoftmaxForwardPKfPKiPfS3_ii,@function
        .size           _Z14SoftmaxForwardPKfPKiPfS3_ii,(.L_x_110 - _Z14SoftmaxForwardPKfPKiPfS3_ii)
        .other          _Z14SoftmaxForwardPKfPKiPfS3_ii,@"STO_CUDA_ENTRY STV_DEFAULT"
_Z14SoftmaxForwardPKfPKiPfS3_ii:
.text._Z14SoftmaxForwardPKfPKiPfS3_ii:
[----:B------:R-:W-:Y:S01]  /*0000*/  LDC R1, c[0x0][0x37c] ;  /* 0x0000df00ff017b82 */ /* 0x000fe20000000800 */
[----:B------:R-:W0:Y:S07]  /*0010*/  S2R R3, SR_TID.X ;  /* 0x0000000000037919 */ /* 0x000e2e0000002100 */
[----:B------:R-:W0:Y:S01]  /*0020*/  S2UR UR4, SR_CTAID.X ;  /* 0x00000000000479c3 */ /* 0x000e220000002500 */
[----:B------:R-:W1:Y:S07]  /*0030*/  LDCU UR5, c[0x0][0x3a0] ;  /* 0x00007400ff0577ac */ /* 0x000e6e0008000800 */
[----:B------:R-:W0:Y:S02]  /*0040*/  LDC R6, c[0x0][0x360] ;  /* 0x0000d800ff067b82 */ /* 0x000e240000000800 */
[----:B0-----:R-:W-:-:S05]  /*0050*/  IMAD R6, R6, UR4, R3 ;  /* 0x0000000406067c24 */ /* 0x001fca000f8e0203 */
[----:B-1----:R-:W-:-:S13]  /*0060*/  ISETP.GE.AND P0, PT, R6, UR5, PT ;  /* 0x0000000506007c0c */ /* 0x002fda000bf06270 */
[----:B------:R-:W-:Y:S05]  /*0070*/  @P0 EXIT ;  /* 0x000000000000094d */ /* 0x000fea0003800000 */
[----:B------:R-:W0:Y:S01]  /*0080*/  LDCU UR5, c[0x0][0x3a4] ;  /* 0x00007480ff0577ac */ /* 0x000e220008000800 */
[----:B------:R-:W-:Y:S01]  /*0090*/  HFMA2 R0, -RZ, RZ, -10824, -13904 ;  /* 0xf149f2caff007431 */ /* 0x000fe200000001ff */
[----:B------:R-:W1:Y:S01]  /*00a0*/  LDCU.64 UR10, c[0x0][0x358] ;  /* 0x00006b00ff0a77ac */ /* 0x000e620008000a00 */
[----:B0-----:R-:W-:Y:S02]  /*00b0*/  UISETP.GE.AND UP0, UPT, UR5, 0x1, UPT ;  /* 0x000000010500788c */ /* 0x001fe4000bf06270 */
[----:B------:R-:W-:-:S07]  /*00c0*/  IMAD R2, R6, UR5, RZ ;  /* 0x0000000506027c24 */ /* 0x000fce000f8e02ff */
[----:B-1----:R-:W-:Y:S05]  /*00d0*/  BRA.U !UP0, `(.L_x_0) ;  /* 0x00000009081c7547 */ /* 0x002fea000b800000 */
[----:B------:R-:W-:Y:S01]  /*00e0*/  UISETP.GE.U32.AND UP1, UPT, UR5, 0x10, UPT ;  /* 0x000000100500788c */ /* 0x000fe2000bf26070 */
[----:B------:R-:W-:Y:S01]  /*00f0*/  MOV R0, 0xf149f2ca ;  /* 0xf149f2ca00007802 */ /* 0x000fe20000000f00 */
[----:B------:R-:W-:Y:S01]  /*0100*/  ULOP3.LUT UR8, UR5, 0xf, URZ, 0xc0, !UPT ;  /* 0x0000000f05087892 */ /* 0x000fe2000f8ec0ff */
[----:B------:R-:W-:-:S03]  /*0110*/  UMOV UR4, URZ ;  /* 0x000000ff00047c82 */ /* 0x000fc60008000000 */
[----:B------:R-:W-:-:S03]  /*0120*/  UISETP.NE.AND UP0, UPT, UR8, URZ, UPT ;  /* 0x000000ff0800728c */ /* 0x000fc6000bf05270 */
[----:B------:R-:W-:Y:S08]  /*0130*/  BRA.U !UP1, `(.L_x_1) ;  /* 0x0000000109f87547 */ /* 0x000ff0000b800000 */
[----:B------:R-:W0:Y:S01]  /*0140*/  LDCU.64 UR6, c[0x0][0x380] ;  /* 0x00007000ff0677ac */ /* 0x000e220008000a00 */
[----:B------:R-:W-:Y:S02]  /*0150*/  MOV R0, 0xf149f2ca ;  /* 0xf149f2ca00007802 */ /* 0x000fe40000000f00 */
[----:B------:R-:W-:Y:S01]  /*0160*/  MOV R3, R2 ;  /* 0x0000000200037202 */ /* 0x000fe20000000f00 */
[----:B------:R-:W-:-:S04]  /*0170*/  ULOP3.LUT UR4, UR5, 0x7ffffff0, URZ, 0xc0, !UPT ;  /* 0x7ffffff005047892 */ /* 0x000fc8000f8ec0ff */
[----:B------:R-:W-:Y:S02]  /*0180*/  UIADD3 UR9, UPT, UPT, -UR4, URZ, URZ ;  /* 0x000000ff04097290 */ /* 0x000fe4000fffe1ff */
[----:B0-----:R-:W-:-:S04]  /*0190*/  UIADD3 UR5, UP1, UPT, UR6, 0x20, URZ ;  /* 0x0000002006057890 */ /* 0x001fc8000ff3e0ff */
[----:B------:R-:W-:-:S12]  /*01a0*/  UIADD3.X UR6, UPT, UPT, URZ, UR7, URZ, UP1, !UPT ;  /* 0x00000007ff067290 */ /* 0x000fd80008ffe4ff */
.L_x_2:
[----:B------:R-:W-:Y:S02]  /*01b0*/  MOV R4, UR5 ;  /* 0x0000000500047c02 */ /* 0x000fe40008000f00 */
[----:B------:R-:W-:-:S03]  /*01c0*/  MOV R5, UR6 ;  /* 0x0000000600057c02 */ /* 0x000fc60008000f00 */
[----:B------:R-:W-:-:S05]  /*01d0*/  IMAD.WIDE R4, R3, 0x4, R4 ;  /* 0x0000000403047825 */ /* 0x000fca00078e0204 */
[----:B------:R-:W2:Y:S04]  /*01e0*/  LDG.E R15, desc[UR10][R4.64+-0x20] ;  /* 0xffffe00a040f7981 */ /* 0x000ea8000c1e1900 */
[----:B------:R-:W3:Y:S04]  /*01f0*/  LDG.E R17, desc[UR10][R4.64+-0x1c] ;  /* 0xffffe40a04117981 */ /* 0x000ee8000c1e1900 */
[----:B------:R-:W4:Y:S04]  /*0200*/  LDG.E R19, desc[UR10][R4.64+-0x18] ;  /* 0xffffe80a04137981 */ /* 0x000f28000c1e1900 */
[----:B------:R-:W5:Y:S04]  /*0210*/  LDG.E R21, desc[UR10][R4.64+-0x14] ;  /* 0xffffec0a04157981 */ /* 0x000f68000c1e1900 */
        /* <DEDUP_REMOVED lines=11> */
[----:B------:R-:W5:Y:S01]  /*02d0*/  LDG.E R14, desc[UR10][R4.64+0x1c] ;  /* 0x00001c0a040e7981 */ /* 0x000f62000c1e1900 */
[----:B------:R-:W-:Y:S01]  /*02e0*/  UIADD3 UR9, UPT, UPT, UR9, 0x10, URZ ;  /* 0x0000001009097890 */ /* 0x000fe2000fffe0ff */
[----:B------:R-:W-:-:S03]  /*02f0*/  IADD3 R3, PT, PT, R3, 0x10, RZ ;  /* 0x0000001003037810 */ /* 0x000fc60007ffe0ff */
[----:B------:R-:W-:Y:S01]  /*0300*/  UISETP.NE.AND UP1, UPT, UR9, URZ, UPT ;  /* 0x000000ff0900728c */ /* 0x000fe2000bf25270 */
[----:B--2---:R-:W-:-:S04]  /*0310*/  FSETP.GT.AND P0, PT, R15, R0, PT ;  /* 0x000000000f00720b */ /* 0x004fc80003f04000 */
[----:B------:R-:W-:-:S04]  /*0320*/  FSEL R0, R15, R0, P0 ;  /* 0x000000000f007208 */ /* 0x000fc80000000000 */
[----:B---3--:R-:W-:-:S04]  /*0330*/  FSETP.GT.AND P0, PT, R17, R0, PT ;  /* 0x000000001100720b */ /* 0x008fc80003f04000 */
[----:B------:R-:W-:-:S04]  /*0340*/  FSEL R0, R17, R0, P0 ;  /* 0x0000000011007208 */ /* 0x000fc80000000000 */
[----:B----4-:R-:W-:-:S04]  /*0350*/  FSETP.GT.AND P0, PT, R19, R0, PT ;  /* 0x000000001300720b */ /* 0x010fc80003f04000 */
[----:B------:R-:W-:-:S04]  /*0360*/  FSEL R0, R19, R0, P0 ;  /* 0x0000000013007208 */ /* 0x000fc80000000000 */
[----:B-----5:R-:W-:-:S04]  /*0370*/  FSETP.GT.AND P0, PT, R21, R0, PT ;  /* 0x000000001500720b */ /* 0x020fc80003f04000 */
[----:B------:R-:W-:-:S04]  /*0380*/  FSEL R0, R21, R0, P0 ;  /* 0x0000000015007208 */ /* 0x000fc80000000000 */
[----:B------:R-:W-:-:S04]  /*0390*/  FSETP.GT.AND P0, PT, R23, R0, PT ;  /* 0x000000001700720b */ /* 0x000fc80003f04000 */
        /* <DEDUP_REMOVED lines=22> */
[----:B------:R-:W-:Y:S01]  /*0500*/  FSEL R0, R14, R7, P0 ;  /* 0x000000070e007208 */ /* 0x000fe20000000000 */
[----:B------:R-:W-:Y:S08]  /*0510*/  BRA.U UP1, `(.L_x_2) ;  /* 0xfffffffd01247547 */ /* 0x000ff0000b83ffff */
.L_x_1:
[----:B------:R-:W-:Y:S05]  /*0520*/  BRA.U !UP0, `(.L_x_0) ;  /* 0x0000000508087547 */ /* 0x000fea000b800000 */
[----:B------:R-:W0:Y:S01]  /*0530*/  LDCU UR5, c[0x0][0x3a4] ;  /* 0x00007480ff0577ac */ /* 0x000e220008000800 */
[----:B------:R-:W-:Y:S02]  /*0540*/  UISETP.GE.U32.AND UP0, UPT, UR8, 0x8, UPT ;  /* 0x000000080800788c */ /* 0x000fe4000bf06070 */
[----:B0-----:R-:W-:-:S04]  /*0550*/  ULOP3.LUT UR6, UR5, 0x7, URZ, 0xc0, !UPT ;  /* 0x0000000705067892 */ /* 0x001fc8000f8ec0ff */
[----:B------:R-:W-:-:S03]  /*0560*/  UISETP.NE.AND UP1, UPT, UR6, URZ, UPT ;  /* 0x000000ff0600728c */ /* 0x000fc6000bf25270 */
[----:B------:R-:W-:Y:S08]  /*0570*/  BRA.U !UP0, `(.L_x_3) ;  /* 0x0000000108707547 */ /* 0x000ff0000b800000 */
[----:B------:R-:W0:Y:S01]  /*0580*/  LDC.64 R4, c[0x0][0x380] ;  /* 0x0000e000ff047b82 */ /* 0x000e220000000a00 */
[----:B------:R-:W-:-:S05]  /*0590*/  IADD3 R3, PT, PT, R2, UR4, RZ ;  /* 0x0000000402037c10 */ /* 0x000fca000fffe0ff */
[----:B0-----:R-:W-:-:S05]  /*05a0*/  IMAD.WIDE R4, R3, 0x4, R4 ;  /* 0x0000000403047825 */ /* 0x001fca00078e0204 */
[----:B------:R-:W2:Y:S04]  /*05b0*/  LDG.E R3, desc[UR10][R4.64] ;  /* 0x0000000a04037981 */ /* 0x000ea8000c1e1900 */
[----:B------:R-:W3:Y:S04]  /*05c0*/  LDG.E R7, desc[UR10][R4.64+0x4] ;  /* 0x0000040a04077981 */ /* 0x000ee8000c1e1900 */
[----:B------:R-:W4:Y:S04]  /*05d0*/  LDG.E R9, desc[UR10][R4.64+0x8] ;  /* 0x0000080a04097981 */ /* 0x000f28000c1e1900 */
[----:B------:R-:W5:Y:S04]  /*05e0*/  LDG.E R11, desc[UR10][R4.64+0xc] ;  /* 0x00000c0a040b7981 */ /* 0x000f68000c1e1900 */
[----:B------:R-:W5:Y:S04]  /*05f0*/  LDG.E R13, desc[UR10][R4.64+0x10] ;  /* 0x0000100a040d7981 */ /* 0x000f68000c1e1900 */
[----:B------:R-:W5:Y:S04]  /*0600*/  LDG.E R15, desc[UR10][R4.64+0x14] ;  /* 0x0000140a040f7981 */ /* 0x000f68000c1e1900 */
[----:B------:R-:W5:Y:S04]  /*0610*/  LDG.E R17, desc[UR10][R4.64+0x18] ;  /* 0x0000180a04117981 */ /* 0x000f68000c1e1900 */
[----:B------:R-:W5:Y:S01]  /*0620*/  LDG.E R19, desc[UR10][R4.64+0x1c] ;  /* 0x00001c0a04137981 */ /* 0x000f62000c1e1900 */
[----:B------:R-:W-:Y:S01]  /*0630*/  UIADD3 UR4, UPT, UPT, UR4, 0x8, URZ ;  /* 0x0000000804047890 */ /* 0x000fe2000fffe0ff */
        /* <DEDUP_REMOVED lines=15> */
[----:B------:R-:W-:-:S09]  /*0730*/  FSEL R0, R19, R0, P0 ;  /* 0x0000000013007208 */ /* 0x000fd20000000000 */
.L_x_3:
[----:B------:R-:W-:Y:S05]  /*0740*/  BRA.U !UP1, `(.L_x_0) ;  /* 0x0000000109807547 */ /* 0x000fea000b800000 */
[----:B------:R-:W-:Y:S02]  /*0750*/  UISETP.GE.U32.AND UP0, UPT, UR6, 0x4, UPT ;  /* 0x000000040600788c */ /* 0x000fe4000bf06070 */
[----:B------:R-:W-:-:S04]  /*0760*/  ULOP3.LUT UR5, UR5, 0x3, URZ, 0xc0, !UPT ;  /* 0x0000000305057892 */ /* 0x000fc8000f8ec0ff */
        /* <DEDUP_REMOVED lines=17> */
[----:B------:R-:W-:-:S09]  /*0880*/  FSEL R0, R11, R0, P0 ;  /* 0x000000000b007208 */ /* 0x000fd20000000000 */
.L_x_4:
[----:B------:R-:W-:Y:S05]  /*0890*/  BRA.U !UP1, `(.L_x_0) ;  /* 0x00000001092c7547 */ /* 0x000fea000b800000 */
[----:B------:R-:W0:Y:S01]  /*08a0*/  LDC.64 R8, c[0x0][0x380] ;  /* 0x0000e000ff087b82 */ /* 0x000e220000000a00 */
[----:B------:R-:W-:Y:S01]  /*08b0*/  IADD3 R3, PT, PT, R2, UR4, RZ ;  /* 0x0000000402037c10 */ /* 0x000fe2000fffe0ff */
[----:B------:R-:W-:-:S12]  /*08c0*/  UIADD3 UR5, UPT, UPT, -UR5, URZ, URZ ;  /* 0x000000ff05057290 */ /* 0x000fd8000fffe1ff */
.L_x_5:
[----:B0-----:R-:W-:-:S06]  /*08d0*/  IMAD.WIDE R4, R3, 0x4, R8 ;  /* 0x0000000403047825 */ /* 0x001fcc00078e0208 */
[----:B------:R-:W2:Y:S01]  /*08e0*/  LDG.E R5, desc[UR10][R4.64] ;  /* 0x0000000a04057981 */ /* 0x000ea2000c1e1900 */
[----:B------:R-:W-:Y:S01]  /*08f0*/  UIADD3 UR5, UPT, UPT, UR5, 0x1, URZ ;  /* 0x0000000105057890 */ /* 0x000fe2000fffe0ff */
[----:B------:R-:W-:-:S03]  /*0900*/  IADD3 R3, PT, PT, R3, 0x1, RZ ;  /* 0x0000000103037810 */ /* 0x000fc60007ffe0ff */
[----:B------:R-:W-:Y:S01]  /*0910*/  UISETP.NE.AND UP0, UPT, UR5, URZ, UPT ;  /* 0x000000ff0500728c */ /* 0x000fe2000bf05270 */
[----:B--2---:R-:W-:-:S04]  /*0920*/  FSETP.GT.AND P0, PT, R5, R0, PT ;  /* 0x000000000500720b */ /* 0x004fc80003f04000 */
[----:B------:R-:W-:-:S04]  /*0930*/  FSEL R0, R5, R0, P0 ;  /* 0x0000000005007208 */ /* 0x000fc80000000000 */
[----:B------:R-:W-:Y:S05]  /*0940*/  BRA.U UP0, `(.L_x_5) ;  /* 0xfffffffd00e07547 */ /* 0x000fea000b83ffff */
.L_x_0:
[----:B------:R-:W0:Y:S01]  /*0950*/  LDCU UR5, c[0x0][0x3a4] ;  /* 0x00007480ff0577ac */ /* 0x000e220008000800 */
[----:B------:R-:W-:Y:S01]  /*0960*/  MOV R3, RZ ;  /* 0x000000ff00037202 */ /* 0x000fe20000000f00 */
[----:B0-----:R-:W-:-:S09]  /*0970*/  UISETP.GE.AND UP0, UPT, UR5, 0x1, UPT ;  /* 0x000000010500788c */ /* 0x001fd2000bf06270 */
[----:B------:R-:W-:Y:S05]  /*0980*/  BRA.U !UP0, `(.L_x_6) ;  /* 0x0000001508047547 */ /* 0x000fea000b800000 */
[----:B------:R-:W-:Y:S01]  /*0990*/  UISETP.GE.U32.AND UP1, UPT, UR5, 0x10, UPT ;  /* 0x000000100500788c */ /* 0x000fe2000bf26070 */
[----:B------:R-:W-:Y:S01]  /*09a0*/  HFMA2 R3, -RZ, RZ, 0, 0 ;  /* 0x00000000ff037431 */ /* 0x000fe200000001ff */
[----:B------:R-:W-:Y:S01]  /*09b0*/  ULOP3.LUT UR13, UR5, 0xf, URZ, 0xc0, !UPT ;  /* 0x0000000f050d7892 */ /* 0x000fe2000f8ec0ff */
[----:B------:R-:W-:-:S03]  /*09c0*/  UMOV UR4, URZ ;  /* 0x000000ff00047c82 */ /* 0x000fc60008000000 */
[----:B------:R-:W-:-:S03]  /*09d0*/  UISETP.NE.AND UP0, UPT, UR13, URZ, UPT ;  /* 0x000000ff0d00728c */ /* 0x000fc6000bf05270 */
[----:B------:R-:W-:Y:S08]  /*09e0*/  BRA.U !UP1, `(.L_x_7) ;  /* 0x0000000909907547 */ /* 0x000ff0000b800000 */
[----:B------:R-:W0:Y:S01]  /*09f0*/  LDCU.64 UR8, c[0x0][0x380] ;  /* 0x00007000ff0877ac */ /* 0x000e220008000a00 */
[----:B------:R-:W-:Y:S02]  /*0a00*/  MOV R3, RZ ;  /* 0x000000ff00037202 */ /* 0x000fe40000000f00 */
[----:B------:R-:W-:Y:S01]  /*0a10*/  MOV R7, R2 ;  /* 0x0000000200077202 */ /* 0x000fe20000000f00 */
[----:B------:R-:W1:Y:S01]  /*0a20*/  LDCU.64 UR6, c[0x0][0x398] ;  /* 0x00007300ff0677ac */ /* 0x000e620008000a00 */
[----:B------:R-:W-:-:S04]  /*0a30*/  ULOP3.LUT UR4, UR5, 0x7ffffff0, URZ, 0xc0, !UPT ;  /* 0x7ffffff005047892 */ /* 0x000fc8000f8ec0ff */
[----:B------:R-:W-:Y:S02]  /*0a40*/  UIADD3 UR12, UPT, UPT, -UR4, URZ, URZ ;  /* 0x000000ff040c7290 */ /* 0x000fe4000fffe1ff */
[----:B0-----:R-:W-:Y:S02]  /*0a50*/  UIADD3 UR8, UP2, UPT, UR8, 0x20, URZ ;  /* 0x0000002008087890 */ /* 0x001fe4000ff5e0ff */
[----:B-1----:R-:W-:Y:S02]  /*0a60*/  UIADD3 UR5, UP1, UPT, UR6, 0x20, URZ ;  /* 0x0000002006057890 */ /* 0x002fe4000ff3e0ff */
[----:B------:R-:W-:Y:S02]  /*0a70*/  UIADD3.X UR9, UPT, UPT, URZ, UR9, URZ, UP2, !UPT ;  /* 0x00000009ff097290 */ /* 0x000fe400097fe4ff */
[----:B------:R-:W-:-:S12]  /*0a80*/  UIADD3.X UR6, UPT, UPT, URZ, UR7, URZ, UP1, !UPT ;  /* 0x00000007ff067290 */ /* 0x000fd80008ffe4ff */
.L_x_8:
[----:B------:R-:W-:Y:S02]  /*0a90*/  MOV R4, UR8 ;  /* 0x0000000800047c02 */ /* 0x000fe40008000f00 */
[----:B0-----:R-:W-:-:S03]  /*0aa0*/  MOV R5, UR9 ;  /* 0x0000000900057c02 */ /* 0x001fc60008000f00 */
[----:B------:R-:W-:-:S05]  /*0ab0*/  IMAD.WIDE R4, R7, 0x4, R4 ;  /* 0x0000000407047825 */ /* 0x000fca00078e0204 */
[----:B------:R-:W2:Y:S01]  /*0ac0*/  LDG.E R9, desc[UR10][R4.64+-0x20] ;  /* 0xffffe00a04097981 */ /* 0x000ea2000c1e1900 */
[----:B------:R-:W-:Y:S01]  /*0ad0*/  MOV R8, UR5 ;  /* 0x0000000500087c02 */ /* 0x000fe20008000f00 */
[----:B--2---:R-:W-:-:S04]  /*0ae0*/  FADD R9, R9, -R0 ;  /* 0x8000000009097221 */ /* 0x004fc80000000000 */
[----:B------:R-:W-:Y:S01]  /*0af0*/  FMUL R11, R9, 1.4426950216293334961 ;  /* 0x3fb8aa3b090b7820 */ /* 0x000fe20000400000 */
[----:B------:R-:W-:-:S04]  /*0b00*/  MOV R9, UR6 ;  /* 0x0000000600097c02 */ /* 0x000fc80008000f00 */
[----:B------:R-:W-:Y:S01]  /*0b10*/  FSETP.GEU.AND P0, PT, R11, -126, PT ;  /* 0xc2fc00000b00780b */ /* 0x000fe20003f0e000 */
[----:B------:R-:W-:-:S12]  /*0b20*/  IMAD.WIDE R8, R7, 0x4, R8 ;  /* 0x0000000407087825 */ /* 0x000fd800078e0208 */
[----:B------:R-:W-:-:S04]  /*0b30*/  @!P0 FMUL R11, R11, 0.5 ;  /* 0x3f0000000b0b8820 */ /* 0x000fc80000400000 */
[----:B------:R-:W0:Y:S02]  /*0b40*/  MUFU.EX2 R10, R11 ;  /* 0x0000000b000a7308 */ /* 0x000e240000000800 */
[----:B0-----:R-:W-:-:S05]  /*0b50*/  @!P0 FMUL R10, R10, R10 ;  /* 0x0000000a0a0a8220 */ /* 0x001fca0000400000 */
[----:B------:R0:W-:Y:S04]  /*0b60*/  STG.E desc[UR10][R8.64+-0x20], R10 ;  /* 0xffffe00a08007986 */ /* 0x0001e8000c10190a */
[----:B------:R-:W2:Y:S02]  /*0b70*/  LDG.E R13, desc[UR10][R4.64+-0x1c] ;  /* 0xffffe40a040d7981 */ /* 0x000ea4000c1e1900 */
[----:B--2---:R-:W-:-:S04]  /*0b80*/  FADD R13, R13, -R0 ;  /* 0x800000000d0d7221 */ /* 0x004fc80000000000 */
[----:B------:R-:W-:-:S05]  /*0b90*/  FMUL R12, R13, 1.4426950216293334961 ;  /* 0x3fb8aa3b0d0c7820 */ /* 0x000fca0000400000 */
[----:B------:R-:W-:-:S13]  /*0ba0*/  FSETP.GEU.AND P0, PT, R12, -126, PT ;  /* 0xc2fc00000c00780b */ /* 0x000fda0003f0e000 */
[----:B------:R-:W-:-:S04]  /*0bb0*/  @!P0 FMUL R12, R12, 0.5 ;  /* 0x3f0000000c0c8820 */ /* 0x000fc80000400000 */
[----:B------:R-:W1:Y:S02]  /*0bc0*/  MUFU.EX2 R11, R12 ;  /* 0x0000000c000b7308 */ /* 0x000e640000000800 */
[----:B-1----:R-:W-:-:S05]  /*0bd0*/  @!P0 FMUL R11, R11, R11 ;  /* 0x0000000b0b0b8220 */ /* 0x002fca0000400000 */
[----:B------:R-:W-:Y:S04]  /*0be0*/  STG.E desc[UR10][R8.64+-0x1c], R11 ;  /* 0xffffe40b08007986 */ /* 0x000fe8000c10190a */
        /* <DEDUP_REMOVED lines=23> */
[----:B------:R1:W-:Y:S04]  /*0d60*/  STG.E desc[UR10][R8.64+-0x10], R17 ;  /* 0xfffff01108007986 */ /* 0x0003e8000c10190a */
[----:B------:R-:W2:Y:S02]  /*0d70*/  LDG.E R19, desc[UR10][R4.64+-0xc] ;  /* 0xfffff40a04137981 */ /* 0x000ea4000c1e1900 */
[----:B--2---:R-:W-:-:S04]  /*0d80*/  FADD R19, R19, -R0 ;  /* 0x8000000013137221 */ /* 0x004fc80000000000 */
[----:B------:R-:W-:-:S05]  /*0d90*/  FMUL R19, R19, 1.4426950216293334961 ;  /* 0x3fb8aa3b13137820 */ /* 0x000fca0000400000 */
[----:B------:R-:W-:-:S13]  /*0da0*/  FSETP.GEU.AND P0, PT, R19, -126, PT ;  /* 0xc2fc00001300780b */ /* 0x000fda0003f0e000 */
[----:B------:R-:W-:-:S04]  /*0db0*/  @!P0 FMUL R19, R19, 0.5 ;  /* 0x3f00000013138820 */ /* 0x000fc80000400000 */
[----:B------:R-:W2:Y:S02]  /*0dc0*/  MUFU.EX2 R18, R19 ;  /* 0x0000001300127308 */ /* 0x000ea40000000800 */
[----:B--2---:R-:W-:-:S05]  /*0dd0*/  @!P0 FMUL R18, R18, R18 ;  /* 0x0000001212128220 */ /* 0x004fca0000400000 */
[----:B------:R-:W-:Y:S04]  /*0de0*/  STG.E desc[UR10][R8.64+-0xc], R18 ;  /* 0xfffff41208007986 */ /* 0x000fe8000c10190a */
[----:B------:R-:W2:Y:S02]  /*0df0*/  LDG.E R21, desc[UR10][R4.64+-0x8] ;  /* 0xfffff80a04157981 */ /* 0x000ea4000c1e1900 */
[----:B--2---:R-:W-:-:S04]  /*0e00*/  FADD R21, R21, -R0 ;  /* 0x8000000015157221 */ /* 0x004fc80000000000 */
[----:B------:R-:W-:-:S05]  /*0e10*/  FMUL R21, R21, 1.4426950216293334961 ;  /* 0x3fb8aa3b15157820 */ /* 0x000fca0000400000 */
[----:B------:R-:W-:-:S13]  /*0e20*/  FSETP.GEU.AND P0, PT, R21, -126, PT ;  /* 0xc2fc00001500780b */ /* 0x000fda0003f0e000 */
[----:B------:R-:W-:-:S04]  /*0e30*/  @!P0 FMUL R21, R21, 0.5 ;  /* 0x3f00000015158820 */ /* 0x000fc80000400000 */
[----:B------:R-:W2:Y:S02]  /*0e40*/  MUFU.EX2 R16, R21 ;  /* 0x0000001500107308 */ /* 0x000ea40000000800 */
[----:B--2---:R-:W-:-:S05]  /*0e50*/  @!P0 FMUL R16, R16, R16 ;  /* 0x0000001010108220 */ /* 0x004fca0000400000 */
[----:B------:R2:W-:Y:S04]  /*0e60*/  STG.E desc[UR10][R8.64+-0x8], R16 ;  /* 0xfffff81008007986 */ /* 0x0005e8000c10190a */
[----:B------:R-:W3:Y:S02]  /*0e70*/  LDG.E R19, desc[UR10][R4.64+-0x4] ;  /* 0xfffffc0a04137981 */ /* 0x000ee4000c1e1900 */
[----:B---3--:R-:W-:-:S04]  /*0e80*/  FADD R19, R19, -R0 ;  /* 0x8000000013137221 */ /* 0x008fc80000000000 */
[----:B------:R-:W-:-:S05]  /*0e90*/  FMUL R12, R19, 1.4426950216293334961 ;  /* 0x3fb8aa3b130c7820 */ /* 0x000fca0000400000 */
[----:B------:R-:W-:-:S13]  /*0ea0*/  FSETP.GEU.AND P0, PT, R12, -126, PT ;  /* 0xc2fc00000c00780b */ /* 0x000fda0003f0e000 */
[----:B------:R-:W-:-:S04]  /*0eb0*/  @!P0 FMUL R12, R12, 0.5 ;  /* 0x3f0000000c0c8820 */ /* 0x000fc80000400000 */
[----:B------:R-:W3:Y:S02]  /*0ec0*/  MUFU.EX2 R19, R12 ;  /* 0x0000000c00137308 */ /* 0x000ee40000000800 */
[----:B---3--:R-:W-:-:S05]  /*0ed0*/  @!P0 FMUL R19, R19, R19 ;  /* 0x0000001313138220 */ /* 0x008fca0000400000 */
[----:B------:R3:W-:Y:S04]  /*0ee0*/  STG.E desc[UR10][R8.64+-0x4], R19 ;  /* 0xfffffc1308007986 */ /* 0x0007e8000c10190a */
[----:B------:R-:W4:Y:S02]  /*0ef0*/  LDG.E R21, desc[UR10][R4.64] ;  /* 0x0000000a04157981 */ /* 0x000f24000c1e1900 */
[----:B----4-:R-:W-:-:S04]  /*0f00*/  FADD R21, R21, -R0 ;  /* 0x8000000015157221 */ /* 0x010fc80000000000 */
[----:B------:R-:W-:-:S05]  /*0f10*/  FMUL R21, R21, 1.4426950216293334961 ;  /* 0x3fb8aa3b15157820 */ /* 0x000fca0000400000 */
[----:B------:R-:W-:-:S13]  /*0f20*/  FSETP.GEU.AND P0, PT, R21, -126, PT ;  /* 0xc2fc00001500780b */ /* 0x000fda0003f0e000 */
[----:B------:R-:W-:-:S04]  /*0f30*/  @!P0 FMUL R21, R21, 0.5 ;  /* 0x3f00000015158820 */ /* 0x000fc80000400000 */
[----:B------:R-:W4:Y:S02]  /*0f40*/  MUFU.EX2 R14, R21 ;  /* 0x00000015000e7308 */ /* 0x000f240000000800 */
[----:B----4-:R-:W-:-:S05]  /*0f50*/  @!P0 FMUL R14, R14, R14 ;  /* 0x0000000e0e0e8220 */ /* 0x010fca0000400000 */
[----:B------:R-:W-:Y:S04]  /*0f60*/  STG.E desc[UR10][R8.64], R14 ;  /* 0x0000000e08007986 */ /* 0x000fe8000c10190a */
[----:B------:R-:W4:Y:S02]  /*0f70*/  LDG.E R23, desc[UR10][R4.64+0x4] ;  /* 0x0000040a04177981 */ /* 0x000f24000c1e1900 */
[----:B----4-:R-:W-:-:S04]  /*0f80*/  FADD R23, R23, -R0 ;  /* 0x8000000017177221 */ /* 0x010fc80000000000 */
[----:B------:R-:W-:-:S05]  /*0f90*/  FMUL R23, R23, 1.4426950216293334961 ;  /* 0x3fb8aa3b17177820 */ /* 0x000fca0000400000 */
[----:B------:R-:W-:-:S13]  /*0fa0*/  FSETP.GEU.AND P0, PT, R23, -126, PT ;  /* 0xc2fc00001700780b */ /* 0x000fda0003f0e000 */
[----:B------:R-:W-:-:S04]  /*0fb0*/  @!P0 FMUL R23, R23, 0.5 ;  /* 0x3f00000017178820 */ /* 0x000fc80000400000 */
[----:B------:R-:W4:Y:S02]  /*0fc0*/  MUFU.EX2 R12, R23 ;  /* 0x00000017000c7308 */ /* 0x000f240000000800 */
[----:B----4-:R-:W-:-:S05]  /*0fd0*/  @!P0 FMUL R12, R12, R12 ;  /* 0x0000000c0c0c8220 */ /* 0x010fca0000400000 */
[----:B------:R4:W-:Y:S04]  /*0fe0*/  STG.E desc[UR10][R8.64+0x4], R12 ;  /* 0x0000040c08007986 */ /* 0x0009e8000c10190a */
[----:B------:R-:W5:Y:S02]  /*0ff0*/  LDG.E R21, desc[UR10][R4.64+0x8] ;  /* 0x0000080a04157981 */ /* 0x000f64000c1e1900 */
[----:B-----5:R-:W-:-:S04]  /*1000*/  FADD R21, R21, -R0 ;  /* 0x8000000015157221 */ /* 0x020fc80000000000 */
[----:B------:R-:W-:-:S05]  /*1010*/  FMUL R21, R21, 1.4426950216293334961 ;  /* 0x3fb8aa3b15157820 */ /* 0x000fca0000400000 */
[----:B------:R-:W-:-:S13]  /*1020*/  FSETP.GEU.AND P0, PT, R21, -126, PT ;  /* 0xc2fc00001500780b */ /* 0x000fda0003f0e000 */
[----:B------:R-:W-:-:S04]  /*1030*/  @!P0 FMUL R21, R21, 0.5 ;  /* 0x3f00000015158820 */ /* 0x000fc80000400000 */
[----:B------:R-:W5:Y:S02]  /*1040*/  MUFU.EX2 R29, R21 ;  /* 0x00000015001d7308 */ /* 0x000f640000000800 */
[----:B-----5:R-:W-:-:S05]  /*1050*/  @!P0 FMUL R29, R29, R29 ;  /* 0x0000001d1d1d8220 */ /* 0x020fca0000400000 */
        /* <DEDUP_REMOVED lines=33> */
[----:B------:R-:W5:Y:S01]  /*1270*/  LDG.E R20, desc[UR10][R4.64+0x1c] ;  /* 0x00001c0a04147981 */ /* 0x000f62000c1e1900 */
[----:B0-----:R-:W-:Y:S01]  /*1280*/  FADD R10, R10, R3 ;  /* 0x000000030a0a7221 */ /* 0x001fe20000000000 */
[----:B------:R-:W-:Y:S01]  /*1290*/  UIADD3 UR12, UPT, UPT, UR12, 0x10, URZ ;  /* 0x000000100c0c7890 */ /* 0x000fe2000fffe0ff */
[----:B------:R-:W-:Y:S02]  /*12a0*/  IADD3 R7, PT, PT, R7, 0x10, RZ ;  /* 0x0000001007077810 */ /* 0x000fe40007ffe0ff */
[----:B------:R-:W-:Y:S01]  /*12b0*/  FADD R10, R10, R11 ;  /* 0x0000000b0a0a7221 */ /* 0x000fe20000000000 */
[----:B------:R-:W-:-:S03]  /*12c0*/  UISETP.NE.AND UP1, UPT, UR12, URZ, UPT ;  /* 0x000000ff0c00728c */ /* 0x000fc6000bf25270 */
[----:B------:R-:W-:-:S04]  /*12d0*/  FADD R10, R10, R13 ;  /* 0x0000000d0a0a7221 */ /* 0x000fc80000000000 */
[----:B------:R-:W-:-:S04]  /*12e0*/  FADD R10, R10, R15 ;  /* 0x0000000f0a0a7221 */ /* 0x000fc80000000000 */
[----:B-1----:R-:W-:-:S04]  /*12f0*/  FADD R17, R10, R17 ;  /* 0x000000110a117221 */ /* 0x002fc80000000000 */
[----:B------:R-:W-:-:S04]  /*1300*/  FADD R17, R17, R18 ;  /* 0x0000001211117221 */ /* 0x000fc80000000000 */
[----:B--2---:R-:W-:-:S04]  /*1310*/  FADD R16, R17, R16 ;  /* 0x0000001011107221 */ /* 0x004fc80000000000 */
[----:B---3--:R-:W-:-:S04]  /*1320*/  FADD R19, R16, R19 ;  /* 0x0000001310137221 */ /* 0x008fc80000000000 */
[----:B------:R-:W-:-:S04]  /*1330*/  FADD R19, R19, R14 ;  /* 0x0000000e13137221 */ /* 0x000fc80000000000 */
[----:B----4-:R-:W-:-:S04]  /*1340*/  FADD R12, R19, R12 ;  /* 0x0000000c130c7221 */ /* 0x010fc80000000000 */
[----:B------:R-:W-:-:S04]  /*1350*/  FADD R12, R12, R29 ;  /* 0x0000001d0c0c7221 */ /* 0x000fc80000000000 */
[----:B------:R-:W-:-:S04]  /*1360*/  FADD R12, R12, R27 ;  /* 0x0000001b0c0c7221 */ /* 0x000fc80000000000 */
[----:B------:R-:W-:-:S04]  /*1370*/  FADD R12, R12, R25 ;  /* 0x000000190c0c7221 */ /* 0x000fc80000000000 */
[----:B------:R-:W-:-:S04]  /*1380*/  FADD R12, R12, R23 ;  /* 0x000000170c0c7221 */ /* 0x000fc80000000000 */
[----:B------:R-:W-:Y:S01]  /*1390*/  FADD R12, R12, R21 ;  /* 0x000000150c0c7221 */ /* 0x000fe20000000000 */
[----:B-----5:R-:W-:-:S04]  /*13a0*/  FADD R20, R20, -R0 ;  /* 0x8000000014147221 */ /* 0x020fc80000000000 */
[----:B------:R-:W-:-:S05]  /*13b0*/  FMUL R20, R20, 1.4426950216293334961 ;  /* 0x3fb8aa3b14147820 */ /* 0x000fca0000400000 */
[----:B------:R-:W-:-:S13]  /*13c0*/  FSETP.GEU.AND P0, PT, R20, -126, PT ;  /* 0xc2fc00001400780b */ /* 0x000fda0003f0e000 */
[----:B------:R-:W-:-:S04]  /*13d0*/  @!P0 FMUL R20, R20, 0.5 ;  /* 0x3f00000014148820 */ /* 0x000fc80000400000 */
[----:B------:R-:W0:Y:S02]  /*13e0*/  MUFU.EX2 R5, R20 ;  /* 0x0000001400057308 */ /* 0x000e240000000800 */
[----:B0-----:R-:W-:-:S04]  /*13f0*/  @!P0 FMUL R5, R5, R5 ;  /* 0x0000000505058220 */ /* 0x001fc80000400000 */
[----:B------:R-:W-:Y:S01]  /*1400*/  FADD R3, R12, R5 ;  /* 0x000000050c037221 */ /* 0x000fe20000000000 */
[----:B------:R0:W-:Y:S01]  /*1410*/  STG.E desc[UR10][R8.64+0x1c], R5 ;  /* 0x00001c0508007986 */ /* 0x0001e2000c10190a */
[----:B------:R-:W-:Y:S05]  /*1420*/  BRA.U UP1, `(.L_x_8) ;  /* 0xfffffff501987547 */ /* 0x000fea000b83ffff */
.L_x_7:
[----:B------:R-:W-:Y:S05]  /*1430*/  BRA.U !UP0, `(.L_x_6) ;  /* 0x0000000908587547 */ /* 0x000fea000b800000 */
[----:B------:R-:W1:Y:S01]  /*1440*/  LDCU UR5, c[0x0][0x3a4] ;  /* 0x00007480ff0577ac */ /* 0x000e620008000800 */
[----:B------:R-:W-:Y:S02]  /*1450*/  UISETP.GE.U32.AND UP0, UPT, UR13, 0x8, UPT ;  /* 0x000000080d00788c */ /* 0x000fe4000bf06070 */
[----:B-1----:R-:W-:-:S04]  /*1460*/  ULOP3.LUT UR6, UR5, 0x7, URZ, 0xc0, !UPT ;  /* 0x0000000705067892 */ /* 0x002fc8000f8ec0ff */
[----:B------:R-:W-:-:S03]  /*1470*/  UISETP.NE.AND UP1, UPT, UR6, URZ, UPT ;  /* 0x000000ff0600728c */ /* 0x000fc6000bf25270 */
[----:B------:R-:W-:Y:S08]  /*1480*/  BRA.U !UP0, `(.L_x_9) ;  /* 0x0000000508387547 */ /* 0x000ff0000b800000 */
[----:B0-----:R-:W0:Y:S01]  /*1490*/  LDC.64 R4, c[0x0][0x380] ;  /* 0x0000e000ff047b82 */ /* 0x001e220000000a00 */
[----:B------:R-:W-:-:S07]  /*14a0*/  IADD3 R11, PT, PT, R2, UR4, RZ ;  /* 0x00000004020b7c10 */ /* 0x000fce000fffe0ff */
[----:B------:R-:W1:Y:S01]  /*14b0*/  LDC.64 R8, c[0x0][0x398] ;  /* 0x0000e600ff087b82 */ /* 0x000e620000000a00 */
[----:B0-----:R-:W-:-:S05]  /*14c0*/  IMAD.WIDE R4, R11, 0x4, R4 ;  /* 0x000000040b047825 */ /* 0x001fca00078e0204 */
[----:B------:R-:W2:Y:S01]  /*14d0*/  LDG.E R7, desc[UR10][R4.64] ;  /* 0x0000000a04077981 */ /* 0x000ea2000c1e1900 */
[----:B-1----:R-:W-:-:S04]  /*14e0*/  IMAD.WIDE R8, R11, 0x4, R8 ;  /* 0x000000040b087825 */ /* 0x002fc800078e0208 */
[----:B--2---:R-:W-:-:S04]  /*14f0*/  FADD R7, R7, -R0 ;  /* 0x8000000007077221 */ /* 0x004fc80000000000 */
[----:B------:R-:W-:-:S05]  /*1500*/  FMUL R10, R7, 1.4426950216293334961 ;  /* 0x3fb8aa3b070a7820 */ /* 0x000fca0000400000 */
[----:B------:R-:W-:-:S13]  /*1510*/  FSETP.GEU.AND P0, PT, R10, -126, PT ;  /* 0xc2fc00000a00780b */ /* 0x000fda0003f0e000 */
        /* <DEDUP_REMOVED lines=52> */
[----:B------:R-:W2:Y:S01]  /*1860*/  LDG.E R21, desc[UR10][R4.64+0x1c] ;  /* 0x00001c0a04157981 */ /* 0x000ea2000c1e1900 */
[----:B------:R-:W-:Y:S01]  /*1870*/  FADD R10, R3, R7 ;  /* 0x00000007030a7221 */ /* 0x000fe20000000000 */
[----:B------:R-:W-:-:S03]  /*1880*/  UIADD3 UR4, UPT, UPT, UR4, 0x8, URZ ;  /* 0x0000000804047890 */ /* 0x000fc6000fffe0ff */
[----:B------:R-:W-:-:S04]  /*1890*/  FADD R10, R10, R11 ;  /* 0x0000000b0a0a7221 */ /* 0x000fc80000000000 */
[----:B------:R-:W-:-:S04]  /*18a0*/  FADD R10, R10, R13 ;  /* 0x0000000d0a0a7221 */ /* 0x000fc80000000000 */
[----:B------:R-:W-:-:S04]  /*18b0*/  FADD R10, R10, R15 ;  /* 0x0000000f0a0a7221 */ /* 0x000fc80000000000 */
[----:B------:R-:W-:-:S04]  /*18c0*/  FADD R10, R10, R19 ;  /* 0x000000130a0a7221 */ /* 0x000fc80000000000 */
[----:B------:R-:W-:-:S04]  /*18d0*/  FADD R10, R10, R23 ;  /* 0x000000170a0a7221 */ /* 0x000fc80000000000 */
[----:B------:R-:W-:Y:S01]  /*18e0*/  FADD R10, R10, R25 ;  /* 0x000000190a0a7221 */ /* 0x000fe20000000000 */
[----:B--2---:R-:W-:-:S04]  /*18f0*/  FADD R21, R21, -R0 ;  /* 0x8000000015157221 */ /* 0x004fc80000000000 */
[----:B------:R-:W-:-:S05]  /*1900*/  FMUL R21, R21, 1.4426950216293334961 ;  /* 0x3fb8aa3b15157820 */ /* 0x000fca0000400000 */
[----:B------:R-:W-:-:S13]  /*1910*/  FSETP.GEU.AND P0, PT, R21, -126, PT ;  /* 0xc2fc00001500780b */ /* 0x000fda0003f0e000 */
[----:B------:R-:W-:-:S04]  /*1920*/  @!P0 FMUL R21, R21, 0.5 ;  /* 0x3f00000015158820 */ /* 0x000fc80000400000 */
[----:B------:R-:W0:Y:S02]  /*1930*/  MUFU.EX2 R27, R21 ;  /* 0x00000015001b7308 */ /* 0x000e240000000800 */
[----:B0-----:R-:W-:-:S04]  /*1940*/  @!P0 FMUL R27, R27, R27 ;  /* 0x0000001b1b1b8220 */ /* 0x001fc80000400000 */
[----:B------:R-:W-:Y:S01]  /*1950*/  FADD R3, R10, R27 ;  /* 0x0000001b0a037221 */ /* 0x000fe20000000000 */
[----:B------:R1:W-:Y:S06]  /*1960*/  STG.E desc[UR10][R8.64+0x1c], R27 ;  /* 0x00001c1b08007986 */ /* 0x0003ec000c10190a */
.L_x_9:
[----:B------:R-:W-:Y:S05]  /*1970*/  BRA.U !UP1, `(.L_x_6) ;  /* 0x0000000509087547 */ /* 0x000fea000b800000 */
[----:B------:R-:W-:Y:S02]  /*1980*/  UISETP.GE.U32.AND UP0, UPT, UR6, 0x4, UPT ;  /* 0x000000040600788c */ /* 0x000fe4000bf06070 */
[----:B------:R-:W-:-:S04]  /*1990*/  ULOP3.LUT UR5, UR5, 0x3, URZ, 0xc0, !UPT ;  /* 0x0000000305057892 */ /* 0x000fc8000f8ec0ff */
[----:B------:R-:W-:-:S03]  /*19a0*/  UISETP.NE.AND UP1, UPT, UR5, URZ, UPT ;  /* 0x000000ff0500728c */ /* 0x000fc6000bf25270 */
[----:B------:R-:W-:Y:S08]  /*19b0*/  BRA.U !UP0, `(.L_x_10) ;  /* 0x0000000108a87547 */ /* 0x000ff0000b800000 */
[----:B0-----:R-:W0:Y:S01]  /*19c0*/  LDC.64 R4, c[0x0][0x380] ;  /* 0x0000e000ff047b82 */ /* 0x001e220000000a00 */
[----:B-1----:R-:W-:-:S07]  /*19d0*/  IADD3 R11, PT, PT, R2, UR4, RZ ;  /* 0x00000004020b7c10 */ /* 0x002fce000fffe0ff */
        /* <DEDUP_REMOVED lines=11> */
[----:B------:R-:W3:Y:S02]  /*1a90*/  LDG.E R11, desc[UR10][R4.64+0x4] ;  /* 0x0000040a040b7981 */ /* 0x000ee4000c1e1900 */
[----:B---3--:R-:W-:-:S04]  /*1aa0*/  FADD R11, R11, -R0 ;  /* 0x800000000b0b7221 */ /* 0x008fc80000000000 */
        /* <DEDUP_REMOVED lines=14> */
[----:B------:R-:W3:Y:S01]  /*1b90*/  LDG.E R11, desc[UR10][R4.64+0xc] ;  /* 0x00000c0a040b7981 */ /* 0x000ee2000c1e1900 */
[----:B------:R-:W-:Y:S01]  /*1ba0*/  FADD R3, R3, R10 ;  /* 0x0000000a03037221 */ /* 0x000fe20000000000 */
[----:B------:R-:W-:-:S03]  /*1bb0*/  UIADD3 UR4, UPT, UPT, UR4, 0x4, URZ ;  /* 0x0000000404047890 */ /* 0x000fc6000fffe0ff */
[----:B------:R-:W-:-:S04]  /*1bc0*/  FADD R3, R3, R12 ;  /* 0x0000000c03037221 */ /* 0x000fc80000000000 */
[----:B------:R-:W-:Y:S01]  /*1bd0*/  FADD R3, R3, R13 ;  /* 0x0000000d03037221 */ /* 0x000fe20000000000 */
[----:B---3--:R-:W-:-:S04]  /*1be0*/  FADD R11, R11, -R0 ;  /* 0x800000000b0b7221 */ /* 0x008fc80000000000 */
[----:B------:R-:W-:-:S05]  /*1bf0*/  FMUL R11, R11, 1.4426950216293334961 ;  /* 0x3fb8aa3b0b0b7820 */ /* 0x000fca0000400000 */
[----:B------:R-:W-:-:S13]  /*1c00*/  FSETP.GEU.AND P0, PT, R11, -126, PT ;  /* 0xc2fc00000b00780b */ /* 0x000fda0003f0e000 */
[----:B------:R-:W-:-:S04]  /*1c10*/  @!P0 FMUL R11, R11, 0.5 ;  /* 0x3f0000000b0b8820 */ /* 0x000fc80000400000 */
[----:B------:R-:W0:Y:S02]  /*1c20*/  MUFU.EX2 R14, R11 ;  /* 0x0000000b000e7308 */ /* 0x000e240000000800 */
[----:B0-----:R-:W-:-:S04]  /*1c30*/  @!P0 FMUL R14, R14, R14 ;  /* 0x0000000e0e0e8220 */ /* 0x001fc80000400000 */
[----:B------:R-:W-:Y:S01]  /*1c40*/  FADD R3, R3, R14 ;  /* 0x0000000e03037221 */ /* 0x000fe20000000000 */
[----:B------:R2:W-:Y:S06]  /*1c50*/  STG.E desc[UR10][R8.64+0xc], R14 ;  /* 0x00000c0e08007986 */ /* 0x0005ec000c10190a */
.L_x_10:
[----:B------:R-:W-:Y:S05]  /*1c60*/  BRA.U !UP1, `(.L_x_6) ;  /* 0x00000001094c7547 */ /* 0x000fea000b800000 */
[----:B-12---:R-:W1:Y:S01]  /*1c70*/  LDC.64 R12, c[0x0][0x380] ;  /* 0x0000e000ff0c7b82 */ /* 0x006e620000000a00 */
[----:B------:R-:W-:Y:S01]  /*1c80*/  IADD3 R7, PT, PT, R2, UR4, RZ ;  /* 0x0000000402077c10 */ /* 0x000fe2000fffe0ff */
[----:B------:R-:W-:-:S06]  /*1c90*/  UIADD3 UR5, UPT, UPT, -UR5, URZ, URZ ;  /* 0x000000ff05057290 */ /* 0x000fcc000fffe1ff */
[----:B------:R-:W2:Y:S06]  /*1ca0*/  LDC.64 R10, c[0x0][0x398] ;  /* 0x0000e600ff0a7b82 */ /* 0x000eac0000000a00 */
.L_x_11:
[----:B01----:R-:W-:-:S06]  /*1cb0*/  IMAD.WIDE R8, R7, 0x4, R12 ;  /* 0x0000000407087825 */ /* 0x003fcc00078e020c */
[----:B---3--:R-:W3:Y:S01]  /*1cc0*/  LDG.E R9, desc[UR10][R8.64] ;  /* 0x0000000a08097981 */ /* 0x008ee2000c1e1900 */
[----:B------:R-:W-:-:S04]  /*1cd0*/  UIADD3 UR5, UPT, UPT, UR5, 0x1, URZ ;  /* 0x0000000105057890 */ /* 0x000fc8000fffe0ff */
[----:B------:R-:W-:Y:S01]  /*1ce0*/  UISETP.NE.AND UP0, UPT, UR5, URZ, UPT ;  /* 0x000000ff0500728c */ /* 0x000fe2000bf05270 */
[----:B---3--:R-:W-:-:S04]  /*1cf0*/  FADD R4, R9, -R0 ;  /* 0x8000000009047221 */ /* 0x008fc80000000000 */
[----:B------:R-:W-:Y:S01]  /*1d00*/  FMUL R14, R4, 1.4426950216293334961 ;  /* 0x3fb8aa3b040e7820 */ /* 0x000fe20000400000 */
[C---:B--2---:R-:W-:Y:S01]  /*1d10*/  IMAD.WIDE R4, R7.reuse, 0x4, R10 ;  /* 0x0000000407047825 */ /* 0x044fe200078e020a */
[----:B------:R-:W-:-:S03]  /*1d20*/  IADD3 R7, PT, PT, R7, 0x1, RZ ;  /* 0x0000000107077810 */ /* 0x000fc60007ffe0ff */
[----:B------:R-:W-:-:S13]  /*1d30*/  FSETP.GEU.AND P0, PT, R14, -126, PT ;  /* 0xc2fc00000e00780b */ /* 0x000fda0003f0e000 */
[----:B------:R-:W-:-:S04]  /*1d40*/  @!P0 FMUL R14, R14, 0.5 ;  /* 0x3f0000000e0e8820 */ /* 0x000fc80000400000 */
[----:B------:R-:W0:Y:S02]  /*1d50*/  MUFU.EX2 R15, R14 ;  /* 0x0000000e000f7308 */ /* 0x000e240000000800 */
[----:B0-----:R-:W-:-:S04]  /*1d60*/  @!P0 FMUL R15, R15, R15 ;  /* 0x0000000f0f0f8220 */ /* 0x001fc80000400000 */
[----:B------:R-:W-:Y:S01]  /*1d70*/  FADD R3, R15, R3 ;  /* 0x000000030f037221 */ /* 0x000fe20000000000 */
[----:B------:R3:W-:Y:S01]  /*1d80*/  STG.E desc[UR10][R4.64], R15 ;  /* 0x0000000f04007986 */ /* 0x0007e2000c10190a */
[----:B------:R-:W-:Y:S05]  /*1d90*/  BRA.U UP0, `(.L_x_11) ;  /* 0xfffffffd00c47547 */ /* 0x000fea000b83ffff */
.L_x_6:
[----:B------:R-:W4:Y:S02]  /*1da0*/  LDCU UR5, c[0x0][0x3a4] ;  /* 0x00007480ff0577ac */ /* 0x000f240008000800 */
[----:B----4-:R-:W-:-:S09]  /*1db0*/  UISETP.GE.AND UP0, UPT, UR5, 0x1, UPT ;  /* 0x000000010500788c */ /* 0x010fd2000bf06270 */
[----:B------:R-:W-:Y:S05]  /*1dc0*/  BRA.U !UP0, `(.L_x_12) ;  /* 0x0000001d08f87547 */ /* 0x000fea000b800000 */
[----:B------:R-:W-:Y:S02]  /*1dd0*/  UISETP.GE.U32.AND UP0, UPT, UR5, 0x10, UPT ;  /* 0x000000100500788c */ /* 0x000fe4000bf06070 */
[----:B------:R-:W-:Y:S01]  /*1de0*/  ULOP3.LUT UR8, UR5, 0xf, URZ, 0xc0, !UPT ;  /* 0x0000000f05087892 */ /* 0x000fe2000f8ec0ff */
[----:B------:R-:W-:-:S06]  /*1df0*/  UMOV UR4, URZ ;  /* 0x000000ff00047c82 */ /* 0x000fcc0008000000 */
[----:B------:R-:W-:Y:S05]  /*1e00*/  BRA.U !UP0, `(.L_x_13) ;  /* 0x0000001108307547 */ /* 0x000fea000b800000 */
[----:B------:R-:W4:Y:S01]  /*1e10*/  LDCU.64 UR6, c[0x0][0x398] ;  /* 0x00007300ff0677ac */ /* 0x000f220008000a00 */
[----:B-1----:R-:W-:Y:S01]  /*1e20*/  MOV R7, R2 ;  /* 0x0000000200077202 */ /* 0x002fe20000000f00 */
[----:B------:R-:W-:-:S04]  /*1e30*/  ULOP3.LUT UR4, UR5, 0x7ffffff0, URZ, 0xc0, !UPT ;  /* 0x7ffffff005047892 */ /* 0x000fc8000f8ec0ff */
[----:B------:R-:W-:Y:S02]  /*1e40*/  UIADD3 UR5, UPT, UPT, -UR4, URZ, URZ ;  /* 0x000000ff04057290 */ /* 0x000fe4000fffe1ff */
[----:B----4-:R-:W-:-:S04]  /*1e50*/  UIADD3 UR6, UP0, UPT, UR6, 0x20, URZ ;  /* 0x0000002006067890 */ /* 0x010fc8000ff1e0ff */
[----:B------:R-:W-:-:S12]  /*1e60*/  UIADD3.X UR7, UPT, UPT, URZ, UR7, URZ, UP0, !UPT ;  /* 0x00000007ff077290 */ /* 0x000fd800087fe4ff */
.L_x_46:
[----:B---34-:R-:W-:Y:S02]  /*1e70*/  MOV R4, UR6 ;  /* 0x0000000600047c02 */ /* 0x018fe40008000f00 */
[----:B0-----:R-:W-:-:S03]  /*1e80*/  MOV R5, UR7 ;  /* 0x0000000700057c02 */ /* 0x001fc60008000f00 */
[----:B------:R-:W-:-:S05]  /*1e90*/  IMAD.WIDE R4, R7, 0x4, R4 ;  /* 0x0000000407047825 */ /* 0x000fca00078e0204 */
[----:B------:R-:W3:Y:S01]  /*1ea0*/  LDG.E R0, desc[UR10][R4.64+-0x20] ;  /* 0xffffe00a04007981 */ /* 0x000ee2000c1e1900 */
[----:B--2---:R-:W0:Y:S01]  /*1eb0*/  MUFU.RCP R8, R3 ;  /* 0x0000000300087308 */ /* 0x004e220000001000 */
[----:B------:R-:W-:Y:S01]  /*1ec0*/  UIADD3 UR5, UPT, UPT, UR5, 0x10, URZ ;  /* 0x0000001005057890 */ /* 0x000fe2000fffe0ff */
[----:B------:R-:W-:Y:S03]  /*1ed0*/  BSSY.RECONVERGENT B2, `(.L_x_14) ;  /* 0x000000c000027945 */ /* 0x000fe60003800200 */
[----:B------:R-:W-:Y:S01]  /*1ee0*/  UISETP.NE.AND UP0, UPT, UR5, URZ, UPT ;  /* 0x000000ff0500728c */ /* 0x000fe2000bf05270 */
[----:B0-----:R-:W-:-:S04]  /*1ef0*/  FFMA R9, R8, -R3, 1 ;  /* 0x3f80000008097423 */ /* 0x001fc80000000803 */
[----:B------:R-:W-:Y:S01]  /*1f00*/  FFMA R9, R8, R9, R8 ;  /* 0x0000000908097223 */ /* 0x000fe20000000008 */
[----:B---3--:R-:W0:Y:S03]  /*1f10*/  FCHK P0, R0, R3 ;  /* 0x0000000300007302 */ /* 0x008e260000000000 */
[----:B------:R-:W-:-:S04]  /*1f20*/  FFMA R8, R0, R9, RZ ;  /* 0x0000000900087223 */ /* 0x000fc800000000ff */
[----:B------:R-:W-:-:S04]  /*1f30*/  FFMA R10, R8, -R3, R0 ;  /* 0x80000003080a7223 */ /* 0x000fc80000000000 */
[----:B------:R-:W-:Y:S01]  /*1f40*/  FFMA R9, R9, R10, R8 ;  /* 0x0000000a09097223 */ /* 0x000fe20000000008 */
[----:B0-----:R-:W-:Y:S06]  /*1f50*/  @!P0 BRA `(.L_x_15) ;  /* 0x00000000000c8947 */ /* 0x001fec0003800000 */
[----:B------:R-:W-:-:S07]  /*1f60*/  MOV R10, 0x1f80 ;  /* 0x00001f80000a7802 */ /* 0x000fce0000000f00 */
[----:B------:R-:W-:Y:S05]  /*1f70*/  CALL.REL.NOINC `($__internal_0_$__cuda_sm3x_div_rn_noftz_f32_slowpath) ;  /* 0x0000002000247944 */ /* 0x000fea0003c00000 */
[----:B------:R-:W-:-:S07]  /*1f80*/  MOV R9, R0 ;  /* 0x0000000000097202 */ /* 0x000fce0000000f00 */
.L_x_15:
[----:B------:R-:W-:Y:S05]  /*1f90*/  BSYNC.RECONVERGENT B2 ;  /* 0x0000000000027941 */ /* 0x000fea0003800200 */
.L_x_14:
[----:B------:R-:W2:Y:S01]  /*1fa0*/  LDG.E R13, desc[UR10][R4.64+-0x1c] ;  /* 0xffffe40a040d7981 */ /* 0x000ea2000c1e1900 */
[----:B------:R-:W0:Y:S01]  /*1fb0*/  MUFU.RCP R0, R3 ;  /* 0x0000000300007308 */ /* 0x000e220000001000 */
[----:B------:R-:W-:Y:S02]  /*1fc0*/  BSSY.RECONVERGENT B2, `(.L_x_16) ;  /* 0x000000d000027945 */ /* 0x000fe40003800200 */
[----:B------:R1:W-:Y:S01]  /*1fd0*/  STG.E desc[UR10][R4.64+-0x20], R9 ;  /* 0xffffe00904007986 */ /* 0x0003e2000c10190a */
[----:B0-----:R-:W-:-:S04]  /*1fe0*/  FFMA R11, R0, -R3, 1 ;  /* 0x3f800000000b7423 */ /* 0x001fc80000000803 */
[----:B------:R-:W-:Y:S01]  /*1ff0*/  FFMA R0, R0, R11, R0 ;  /* 0x0000000b00007223 */ /* 0x000fe20000000000 */
[----:B--2---:R-:W0:Y:S03]  /*2000*/  FCHK P0, R13, R3 ;  /* 0x000000030d007302 */ /* 0x004e260000000000 */
[----:B------:R-:W-:-:S04]  /*2010*/  FFMA R8, R0, R13, RZ ;  /* 0x0000000d00087223 */ /* 0x000fc800000000ff */
[----:B------:R-:W-:-:S04]  /*2020*/  FFMA R11, R8, -R3, R13 ;  /* 0x80000003080b7223 */ /* 0x000fc8000000000d */
[----:B------:R-:W-:Y:S01]  /*2030*/  FFMA R11, R0, R11, R8 ;  /* 0x0000000b000b7223 */ /* 0x000fe20000000008 */
[----:B01----:R-:W-:Y:S06]  /*2040*/  @!P0 BRA `(.L_x_17) ;  /* 0x0000000000108947 */ /* 0x003fec0003800000 */
[----:B------:R-:W-:Y:S02]  /*2050*/  MOV R0, R13 ;  /* 0x0000000d00007202 */ /* 0x000fe40000000f00 */
[----:B------:R-:W-:-:S07]  /*2060*/  MOV R10, 0x2080 ;  /* 0x00002080000a7802 */ /* 0x000fce0000000f00 */
[----:B------:R-:W-:Y:S05]  /*2070*/  CALL.REL.NOINC `($__internal_0_$__cuda_sm3x_div_rn_noftz_f32_slowpath) ;  /* 0x0000001c00e47944 */ /* 0x000fea0003c00000 */
[----:B------:R-:W-:-:S07]  /*2080*/  MOV R11, R0 ;  /* 0x00000000000b7202 */ /* 0x000fce0000000f00 */
.L_x_17:
[----:B------:R-:W-:Y:S05]  /*2090*/  BSYNC.RECONVERGENT B2 ;  /* 0x0000000000027941 */ /* 0x000fea0003800200 */
.L_x_16:
        /* <DEDUP_REMOVED lines=15> */
.L_x_19:
[----:B------:R-:W-:Y:S05]  /*2190*/  BSYNC.RECONVERGENT B2 ;  /* 0x0000000000027941 */ /* 0x000fea0003800200 */
.L_x_18:
        /* <DEDUP_REMOVED lines=15> */
.L_x_21:
[----:B------:R-:W-:Y:S05]  /*2290*/  BSYNC.RECONVERGENT B2 ;  /* 0x0000000000027941 */ /* 0x000fea0003800200 */
.L_x_20:
        /* <DEDUP_REMOVED lines=15> */
.L_x_23:
[----:B------:R-:W-:Y:S05]  /*2390*/  BSYNC.RECONVERGENT B2 ;  /* 0x0000000000027941 */ /* 0x000fea0003800200 */
.L_x_22:
        /* <DEDUP_REMOVED lines=15> */
.L_x_25:
[----:B------:R-:W-:Y:S05]  /*2490*/  BSYNC.RECONVERGENT B2 ;  /* 0x0000000000027941 */ /* 0x000fea0003800200 */
.L_x_24:
        /* <DEDUP_REMOVED lines=15> */
.L_x_27:
[----:B------:R-:W-:Y:S05]  /*2590*/  BSYNC.RECONVERGENT B2 ;  /* 0x0000000000027941 */ /* 0x000fea0003800200 */
.L_x_26:
        /* <DEDUP_REMOVED lines=15> */
.L_x_29:
[----:B------:R-:W-:Y:S05]  /*2690*/  BSYNC.RECONVERGENT B2 ;  /* 0x0000000000027941 */ /* 0x000fea0003800200 */
.L_x_28:
        /* <DEDUP_REMOVED lines=15> */
.L_x_31:
[----:B------:R-:W-:Y:S05]  /*2790*/  BSYNC.RECONVERGENT B2 ;  /* 0x0000000000027941 */ /* 0x000fea0003800200 */
.L_x_30:
        /* <DEDUP_REMOVED lines=15> */
.L_x_33:
[----:B------:R-:W-:Y:S05]  /*2890*/  BSYNC.RECONVERGENT B2 ;  /* 0x0000000000027941 */ /* 0x000fea0003800200 */
.L_x_32:
        /* <DEDUP_REMOVED lines=15> */
.L_x_35:
[----:B------:R-:W-:Y:S05]  /*2990*/  BSYNC.RECONVERGENT B2 ;  /* 0x0000000000027941 */ /* 0x000fea0003800200 */
.L_x_34:
        /* <DEDUP_REMOVED lines=15> */
.L_x_37:
[----:B------:R-:W-:Y:S05]  /*2a90*/  BSYNC.RECONVERGENT B2 ;  /* 0x0000000000027941 */ /* 0x000fea0003800200 */
.L_x_36:
        /* <DEDUP_REMOVED lines=15> */
.L_x_39:
[----:B------:R-:W-:Y:S05]  /*2b90*/  BSYNC.RECONVERGENT B2 ;  /* 0x0000000000027941 */ /* 0x000fea0003800200 */
.L_x_38:
        /* <DEDUP_REMOVED lines=15> */
.L_x_41:
[----:B------:R-:W-:Y:S05]  /*2c90*/  BSYNC.RECONVERGENT B2 ;  /* 0x0000000000027941 */ /* 0x000fea0003800200 */
.L_x_40:
        /* <DEDUP_REMOVED lines=15> */
.L_x_43:
[----:B------:R-:W-:Y:S05]  /*2d90*/  BSYNC.RECONVERGENT B2 ;  /* 0x0000000000027941 */ /* 0x000fea0003800200 */
.L_x_42:
        /* <DEDUP_REMOVED lines=15> */
.L_x_45:
[----:B------:R-:W-:Y:S05]  /*2e90*/  BSYNC.RECONVERGENT B2 ;  /* 0x0000000000027941 */ /* 0x000fea0003800200 */
.L_x_44:
[----:B------:R4:W-:Y:S01]  /*2ea0*/  STG.E desc[UR10][R4.64+0x1c], R11 ;  /* 0x00001c0b04007986 */ /* 0x0009e2000c10190a */
[----:B------:R-:W-:Y:S01]  /*2eb0*/  IADD3 R7, PT, PT, R7, 0x10, RZ ;  /* 0x0000001007077810 */ /* 0x000fe20007ffe0ff */
[----:B------:R-:W-:Y:S06]  /*2ec0*/  BRA.U UP0, `(.L_x_46) ;  /* 0xffffffed00e87547 */ /* 0x000fec000b83ffff */
.L_x_13:
[----:B------:R-:W-:-:S09]  /*2ed0*/  UISETP.NE.AND UP0, UPT, UR8, URZ, UPT ;  /* 0x000000ff0800728c */ /* 0x000fd2000bf05270 */
[----:B------:R-:W-:Y:S05]  /*2ee0*/  BRA.U !UP0, `(.L_x_12) ;  /* 0x0000000d08b07547 */ /* 0x000fea000b800000 */
[----:B------:R-:W5:Y:S01]  /*2ef0*/  LDCU UR5, c[0x0][0x3a4] ;  /* 0x00007480ff0577ac */ /* 0x000f620008000800 */
[----:B------:R-:W-:Y:S02]  /*2f00*/  UISETP.GE.U32.AND UP0, UPT, UR8, 0x8, UPT ;  /* 0x000000080800788c */ /* 0x000fe4000bf06070 */
[----:B-----5:R-:W-:-:S07]  /*2f10*/  ULOP3.LUT UR5, UR5, 0x7, URZ, 0xc0, !UPT ;  /* 0x0000000705057892 */ /* 0x020fce000f8ec0ff */
[----:B------:R-:W-:Y:S05]  /*2f20*/  BRA.U !UP0, `(.L_x_47) ;  /* 0x0000000908107547 */ /* 0x000fea000b800000 */
[----:B0--34-:R-:W0:Y:S01]  /*2f30*/  LDC.64 R4, c[0x0][0x398] ;  /* 0x0000e600ff047b82 */ /* 0x019e220000000a00 */
[----:B-1----:R-:W-:-:S05]  /*2f40*/  IADD3 R7, PT, PT, R2, UR4, RZ ;  /* 0x0000000402077c10 */ /* 0x002fca000fffe0ff */
[----:B0-----:R-:W-:-:S05]  /*2f50*/  IMAD.WIDE R4, R7, 0x4, R4 ;  /* 0x0000000407047825 */ /* 0x001fca00078e0204 */
[----:B--2---:R-:W2:Y:S01]  /*2f60*/  LDG.E R10, desc[UR10][R4.64] ;  /* 0x0000000a040a7981 */ /* 0x004ea2000c1e1900 */
[----:B------:R-:W0:Y:S01]  /*2f70*/  MUFU.RCP R0, R3 ;  /* 0x0000000300007308 */ /* 0x000e220000001000 */
[----:B------:R-:W-:Y:S01]  /*2f80*/  BSSY.RECONVERGENT B2, `(.L_x_48) ;  /* 0x000000c000027945 */ /* 0x000fe20003800200 */
[----:B0-----:R-:W-:-:S04]  /*2f90*/  FFMA R7, R0, -R3, 1 ;  /* 0x3f80000000077423 */ /* 0x001fc80000000803 */
[----:B------:R-:W-:Y:S02]  /*2fa0*/  FFMA R0, R0, R7, R0 ;  /* 0x0000000700007223 */ /* 0x000fe40000000000 */
[----:B--2---:R-:W0:Y:S02]  /*2fb0*/  FCHK P0, R10, R3 ;  /* 0x000000030a007302 */ /* 0x004e240000000000 */
[----:B------:R-:W-:-:S04]  /*2fc0*/  FFMA R7, R0, R10, RZ ;  /* 0x0000000a00077223 */ /* 0x000fc800000000ff */
[----:B------:R-:W-:-:S04]  /*2fd0*/  FFMA R8, R7, -R3, R10 ;  /* 0x8000000307087223 */ /* 0x000fc8000000000a */
[----:B------:R-:W-:Y:S01]  /*2fe0*/  FFMA R7, R0, R8, R7 ;  /* 0x0000000800077223 */ /* 0x000fe20000000007 */
[----:B0-----:R-:W-:Y:S06]  /*2ff0*/  @!P0 BRA `(.L_x_49) ;  /* 0x0000000000108947 */ /* 0x001fec0003800000 */
[----:B------:R-:W-:Y:S02]  /*3000*/  MOV R0, R10 ;  /* 0x0000000a00007202 */ /* 0x000fe40000000f00 */
[----:B------:R-:W-:-:S07]  /*3010*/  MOV R10, 0x3030 ;  /* 0x00003030000a7802 */ /* 0x000fce0000000f00 */
[----:B------:R-:W-:Y:S05]  /*3020*/  CALL.REL.NOINC `($__internal_0_$__cuda_sm3x_div_rn_noftz_f32_slowpath) ;  /* 0x0000000c00f87944 */ /* 0x000fea0003c00000 */
[----:B------:R-:W-:-:S07]  /*3030*/  MOV R7, R0 ;  /* 0x0000000000077202 */ /* 0x000fce0000000f00 */
.L_x_49:
[----:B------:R-:W-:Y:S05]  /*3040*/  BSYNC.RECONVERGENT B2 ;  /* 0x0000000000027941 */ /* 0x000fea0003800200 */
.L_x_48:
        /* <DEDUP_REMOVED lines=15> */
.L_x_51:
[----:B------:R-:W-:Y:S05]  /*3140*/  BSYNC.RECONVERGENT B2 ;  /* 0x0000000000027941 */ /* 0x000fea0003800200 */
.L_x_50:
        /* <DEDUP_REMOVED lines=15> */
.L_x_53:
[----:B------:R-:W-:Y:S05]  /*3240*/  BSYNC.RECONVERGENT B2 ;  /* 0x0000000000027941 */ /* 0x000fea0003800200 */
.L_x_52:
        /* <DEDUP_REMOVED lines=15> */
.L_x_55:
[----:B------:R-:W-:Y:S05]  /*3340*/  BSYNC.RECONVERGENT B2 ;  /* 0x0000000000027941 */ /* 0x000fea0003800200 */
.L_x_54:
        /* <DEDUP_REMOVED lines=15> */
.L_x_57:
[----:B------:R-:W-:Y:S05]  /*3440*/  BSYNC.RECONVERGENT B2 ;  /* 0x0000000000027941 */ /* 0x000fea0003800200 */
.L_x_56:
        /* <DEDUP_REMOVED lines=15> */
.L_x_59:
[----:B------:R-:W-:Y:S05]  /*3540*/  BSYNC.RECONVERGENT B2 ;  /* 0x0000000000027941 */ /* 0x000fea0003800200 */
.L_x_58:
        /* <DEDUP_REMOVED lines=15> */
.L_x_61:
[----:B------:R-:W-:Y:S05]  /*3640*/  BSYNC.RECONVERGENT B2 ;  /* 0x0000000000027941 */ /* 0x000fea0003800200 */
.L_x_60:
        /* <DEDUP_REMOVED lines=15> */
.L_x_63:
[----:B------:R-:W-:Y:S05]  /*3740*/  BSYNC.RECONVERGENT B2 ;  /* 0x0000000000027941 */ /* 0x000fea0003800200 */
.L_x_62:
[----:B------:R0:W-:Y:S01]  /*3750*/  STG.E desc[UR10][R4.64+0x1c], R9 ;  /* 0x00001c0904007986 */ /* 0x0001e2000c10190a */
[----:B------:R-:W-:-:S12]  /*3760*/  UIADD3 UR4, UPT, UPT, UR4, 0x8, URZ ;  /* 0x0000000804047890 */ /* 0x000fd8000fffe0ff */
.L_x_47:
        /* <DEDUP_REMOVED lines=23> */
.L_x_66:
[----:B------:R-:W-:Y:S05]  /*38e0*/  BSYNC.RECONVERGENT B2 ;  /* 0x0000000000027941 */ /* 0x000fea0003800200 */
.L_x_65:
        /* <DEDUP_REMOVED lines=15> */
.L_x_68:
[----:B------:R-:W-:Y:S05]  /*39e0*/  BSYNC.RECONVERGENT B2 ;  /* 0x0000000000027941 */ /* 0x000fea0003800200 */
.L_x_67:
        /* <DEDUP_REMOVED lines=15> */
.L_x_70:
[----:B------:R-:W-:Y:S05]  /*3ae0*/  BSYNC.RECONVERGENT B2 ;  /* 0x0000000000027941 */ /* 0x000fea0003800200 */
.L_x_69:
        /* <DEDUP_REMOVED lines=15> */
.L_x_72:
[----:B------:R-:W-:Y:S05]  /*3be0*/  BSYNC.RECONVERGENT B2 ;  /* 0x0000000000027941 */ /* 0x000fea0003800200 */
.L_x_71:
[----:B------:R0:W-:Y:S01]  /*3bf0*/  STG.E desc[UR10][R4.64+0xc], R9 ;  /* 0x00000c0904007986 */ /* 0x0001e2000c10190a */
[----:B------:R-:W-:-:S12]  /*3c00*/  UIADD3 UR4, UPT, UPT, UR4, 0x4, URZ ;  /* 0x0000000404047890 */ /* 0x000fd8000fffe0ff */
.L_x_64:
[----:B------:R-:W-:-:S09]  /*3c10*/  UISETP.NE.AND UP0, UPT, UR6, URZ, UPT ;  /* 0x000000ff0600728c */ /* 0x000fd2000bf05270 */
[----:B------:R-:W-:Y:S05]  /*3c20*/  BRA.U !UP0, `(.L_x_12) ;  /* 0x0000000108607547 */ /* 0x000fea000b800000 */
[----:B012---:R-:W0:Y:S01]  /*3c30*/  LDC.64 R8, c[0x0][0x398] ;  /* 0x0000e600ff087b82 */ /* 0x007e220000000a00 */
[----:B------:R-:W-:Y:S01]  /*3c40*/  IADD3 R7, PT, PT, R2, UR4, RZ ;  /* 0x0000000402077c10 */ /* 0x000fe2000fffe0ff */
[----:B------:R-:W-:-:S12]  /*3c50*/  UIADD3 UR7, UPT, UPT, -UR6, URZ, URZ ;  /* 0x000000ff06077290 */ /* 0x000fd8000fffe1ff */
.L_x_75:
[----:B0--34-:R-:W-:-:S05]  /*3c60*/  IMAD.WIDE R4, R7, 0x4, R8 ;  /* 0x0000000407047825 */ /* 0x019fca00078e0208 */
[----:B------:R-:W2:Y:S01]  /*3c70*/  LDG.E R13, desc[UR10][R4.64] ;  /* 0x0000000a040d7981 */ /* 0x000ea2000c1e1900 */
[----:B------:R-:W0:Y:S01]  /*3c80*/  MUFU.RCP R0, R3 ;  /* 0x0000000300007308 */ /* 0x000e220000001000 */
[----:B------:R-:W-:Y:S01]  /*3c90*/  UIADD3 UR7, UPT, UPT, UR7, 0x1, URZ ;  /* 0x0000000107077890 */ /* 0x000fe2000fffe0ff */
[----:B------:R-:W-:Y:S03]  /*3ca0*/  BSSY.RECONVERGENT B2, `(.L_x_73) ;  /* 0x000000d000027945 */ /* 0x000fe60003800200 */
[----:B------:R-:W-:Y:S01]  /*3cb0*/  UISETP.NE.AND UP0, UPT, UR7, URZ, UPT ;  /* 0x000000ff0700728c */ /* 0x000fe2000bf05270 */
[----:B0-----:R-:W-:-:S04]  /*3cc0*/  FFMA R11, R0, -R3, 1 ;  /* 0x3f800000000b7423 */ /* 0x001fc80000000803 */
[----:B------:R-:W-:Y:S01]  /*3cd0*/  FFMA R0, R0, R11, R0 ;  /* 0x0000000b00007223 */ /* 0x000fe20000000000 */
[----:B--2---:R-:W0:Y:S03]  /*3ce0*/  FCHK P0, R13, R3 ;  /* 0x000000030d007302 */ /* 0x004e260000000000 */
        /* <DEDUP_REMOVED lines=8> */
.L_x_74:
[----:B------:R-:W-:Y:S05]  /*3d70*/  BSYNC.RECONVERGENT B2 ;  /* 0x0000000000027941 */ /* 0x000fea0003800200 */
.L_x_73:
[----:B------:R0:W-:Y:S01]  /*3d80*/  STG.E desc[UR10][R4.64], R11 ;  /* 0x0000000b04007986 */ /* 0x0001e2000c10190a */
[----:B------:R-:W-:Y:S01]  /*3d90*/  IADD3 R7, PT, PT, R7, 0x1, RZ ;  /* 0x0000000107077810 */ /* 0x000fe20007ffe0ff */
[----:B------:R-:W-:Y:S06]  /*3da0*/  BRA.U UP0, `(.L_x_75) ;  /* 0xfffffffd00ac7547 */ /* 0x000fec000b83ffff */
.L_x_12:
[----:B0--34-:R-:W0:Y:S08]  /*3db0*/  LDC.64 R4, c[0x0][0x388] ;  /* 0x0000e200ff047b82 */ /* 0x019e300000000a00 */
[----:B-12---:R-:W1:Y:S01]  /*3dc0*/  LDC.64 R8, c[0x0][0x398] ;  /* 0x0000e600ff087b82 */ /* 0x006e620000000a00 */
[----:B0-----:R-:W-:-:S06]  /*3dd0*/  IMAD.WIDE R4, R6, 0x4, R4 ;  /* 0x0000000406047825 */ /* 0x001fcc00078e0204 */
[----:B------:R-:W2:Y:S02]  /*3de0*/  LDG.E R5, desc[UR10][R4.64] ;  /* 0x0000000a04057981 */ /* 0x000ea4000c1e1900 */
[----:B--2---:R-:W-:-:S05]  /*3df0*/  IADD3 R3, PT, PT, R2, R5, RZ ;  /* 0x0000000502037210 */ /* 0x004fca0007ffe0ff */
[----:B-1----:R-:W-:-:S06]  /*3e00*/  IMAD.WIDE R2, R3, 0x4, R8 ;  /* 0x0000000403027825 */ /* 0x002fcc00078e0208 */
[----:B------:R-:W2:Y:S01]  /*3e10*/  LDG.E R2, desc[UR10][R2.64] ;  /* 0x0000000a02027981 */ /* 0x000ea2000c1e1900 */
[----:B------:R-:W-:Y:S02]  /*3e20*/  HFMA2 R5, -RZ, RZ, 1.5048828125, 33.21875 ;  /* 0x3e055027ff057431 */ /* 0x000fe400000001ff */
[----:B--2---:R-:W-:Y:S02]  /*3e30*/  FADD R0, R2, 1.00000001335143196e-10 ;  /* 0x2edbe6ff02007421 */ /* 0x004fe40000000000 */
[----:B------:R-:W0:Y:S03]  /*3e40*/  LDC.64 R2, c[0x0][0x390] ;  /* 0x0000e400ff027b82 */ /* 0x000e260000000a00 */
[----:B------:R-:W-:-:S04]  /*3e50*/  FSETP.GEU.AND P0, PT, R0, 1.175494350822287508e-38, PT ;  /* 0x008000000000780b */ /* 0x000fc80003f0e000 */
[----:B------:R-:W-:-:S09]  /*3e60*/  FSEL R4, RZ, -23, P0 ;  /* 0xc1b80000ff047808 */ /* 0x000fd20000000000 */
[----:B------:R-:W-:-:S05]  /*3e70*/  @!P0 FMUL R0, R0, 8388608 ;  /* 0x4b00000000008820 */ /* 0x000fca0000400000 */
[C---:B------:R-:W-:Y:S02]  /*3e80*/  IADD3 R7, PT, PT, R0.reuse, -0x3f2aaaab, RZ ;  /* 0xc0d5555500077810 */ /* 0x040fe40007ffe0ff */
[----:B------:R-:W-:Y:S01]  /*3e90*/  ISETP.GT.U32.AND P0, PT, R0, 0x7f7fffff, PT ;  /* 0x7f7fffff0000780c */ /* 0x000fe20003f04070 */
[----:B0-----:R-:W-:Y:S01]  /*3ea0*/  IMAD.WIDE R2, R6, 0x4, R2 ;  /* 0x0000000406027825 */ /* 0x001fe200078e0202 */
[----:B------:R-:W-:-:S04]  /*3eb0*/  LOP3.LUT R7, R7, 0xff800000, RZ, 0xc0, !PT ;  /* 0xff80000007077812 */ /* 0x000fc800078ec0ff */
[-C--:B------:R-:W-:Y:S02]  /*3ec0*/  IADD3 R8, PT, PT, R0, -R7.reuse, RZ ;  /* 0x8000000700087210 */ /* 0x080fe40007ffe0ff */
[----:B------:R-:W-:-:S03]  /*3ed0*/  I2FP.F32.S32 R7, R7 ;  /* 0x0000000700077245 */ /* 0x000fc60000201400 */
[----:B------:R-:W-:Y:S02]  /*3ee0*/  FADD R8, R8, -1 ;  /* 0xbf80000008087421 */ /* 0x000fe40000000000 */
[----:B------:R-:W-:Y:S01]  /*3ef0*/  FFMA R4, R7, 1.1920928955078125e-07, R4 ;  /* 0x3400000007047823 */ /* 0x000fe20000000004 */
[----:B------:R-:W-:Y:S01]  /*3f00*/  MOV R7, 0x7f800000 ;  /* 0x7f80000000077802 */ /* 0x000fe20000000f00 */
[----:B------:R-:W-:-:S04]  /*3f10*/  FFMA R5, R8, -R5, 0.14084610342979431152 ;  /* 0x3e1039f608057423 */ /* 0x000fc80000000805 */
[----:B------:R-:W-:-:S04]  /*3f20*/  FFMA R5, R8, R5, -0.12148627638816833496 ;  /* 0xbdf8cdcc08057423 */ /* 0x000fc80000000005 */
[----:B------:R-:W-:-:S04]  /*3f30*/  FFMA R5, R8, R5, 0.13980610668659210205 ;  /* 0x3e0f295508057423 */ /* 0x000fc80000000005 */
[----:B------:R-:W-:-:S04]  /*3f40*/  FFMA R5, R8, R5, -0.16684235632419586182 ;  /* 0xbe2ad8b908057423 */ /* 0x000fc80000000005 */
[----:B------:R-:W-:-:S04]  /*3f50*/  FFMA R5, R8, R5, 0.20012299716472625732 ;  /* 0x3e4ced0b08057423 */ /* 0x000fc80000000005 */
[----:B------:R-:W-:-:S04]  /*3f60*/  FFMA R5, R8, R5, -0.24999669194221496582 ;  /* 0xbe7fff2208057423 */ /* 0x000fc80000000005 */
[----:B------:R-:W-:-:S04]  /*3f70*/  FFMA R5, R8, R5, 0.33333182334899902344 ;  /* 0x3eaaaa7808057423 */ /* 0x000fc80000000005 */
[----:B------:R-:W-:-:S04]  /*3f80*/  FFMA R5, R8, R5, -0.5 ;  /* 0xbf00000008057423 */ /* 0x000fc80000000005 */
[----:B------:R-:W-:-:S04]  /*3f90*/  FMUL R5, R8, R5 ;  /* 0x0000000508057220 */ /* 0x000fc80000400000 */
[----:B------:R-:W-:-:S04]  /*3fa0*/  FFMA R5, R8, R5, R8 ;  /* 0x0000000508057223 */ /* 0x000fc80000000008 */
[----:B------:R-:W-:Y:S01]  /*3fb0*/  FFMA R4, R4, 0.69314718246459960938, R5 ;  /* 0x3f31721804047823 */ /* 0x000fe20000000005 */
[C---:B------:R-:W-:Y:S01]  /*3fc0*/  @P0 FFMA R4, R0.reuse, R7, +INF ;  /* 0x7f80000000040423 */ /* 0x040fe20000000007 */
[----:B------:R-:W-:-:S04]  /*3fd0*/  FSETP.NEU.AND P0, PT, R0, RZ, PT ;  /* 0x000000ff0000720b */ /* 0x000fc80003f0d000 */
[----:B------:R-:W-:-:S05]  /*3fe0*/  FSEL R5, -R4, +INF , P0 ;  /* 0x7f80000004057808 */ /* 0x000fca0000000100 */
[----:B------:R-:W-:Y:S01]  /*3ff0*/  STG.E desc[UR10][R2.64], R5 ;  /* 0x0000000502007986 */ /* 0x000fe2000c10190a */
[----:B------:R-:W-:Y:S05]  /*4000*/  EXIT ;  /* 0x000000000000794d */ /* 0x000fea0003800000 */
        .weak           $__internal_0_$__cuda_sm3x_div_rn_noftz_f32_slowpath
        .type           $__internal_0_$__cuda_sm3x_div_rn_noftz_f32_slowpath,@function
        .size           $__internal_0_$__cuda_sm3x_div_rn_noftz_f32_slowpath,(.L_x_110 - $__internal_0_$__cuda_sm3x_div_rn_noftz_f32_slowpath)
$__internal_0_$__cuda_sm3x_div_rn_noftz_f32_slowpath:
[----:B------:R-:W-:Y:S01]  /*4010*/  SHF.R.U32.HI R11, RZ, 0x17, R3 ;  /* 0x00000017ff0b7819 */ /* 0x000fe20000011603 */
[----:B------:R-:W-:Y:S01]  /*4020*/  BSSY.RECONVERGENT B0, `(.L_x_76) ;  /* 0x0000064000007945 */ /* 0x000fe20003800200 */
[----:B------:R-:W-:Y:S02]  /*4030*/  SHF.R.U32.HI R14, RZ, 0x17, R0 ;  /* 0x00000017ff0e7819 */ /* 0x000fe40000011600 */
[----:B------:R-:W-:Y:S02]  /*4040*/  LOP3.LUT R11, R11, 0xff, RZ, 0xc0, !PT ;  /* 0x000000ff0b0b7812 */ /* 0x000fe400078ec0ff */
[----:B------:R-:W-:Y:S02]  /*4050*/  LOP3.LUT R14, R14, 0xff, RZ, 0xc0, !PT ;  /* 0x000000ff0e0e7812 */ /* 0x000fe400078ec0ff */
[----:B------:R-:W-:Y:S02]  /*4060*/  IADD3 R15, PT, PT, R11, -0x1, RZ ;  /* 0xffffffff0b0f7810 */ /* 0x000fe40007ffe0ff */
[----:B------:R-:W-:-:S02]  /*4070*/  IADD3 R12, PT, PT, R14, -0x1, RZ ;  /* 0xffffffff0e0c7810 */ /* 0x000fc40007ffe0ff */
[----:B------:R-:W-:Y:S02]  /*4080*/  ISETP.GT.U32.AND P0, PT, R15, 0xfd, PT ;  /* 0x000000fd0f00780c */ /* 0x000fe40003f04070 */
[----:B------:R-:W-:Y:S02]  /*4090*/  MOV R13, R3 ;  /* 0x00000003000d7202 */ /* 0x000fe40000000f00 */
[----:B------:R-:W-:-:S13]  /*40a0*/  ISETP.GT.U32.OR P0, PT, R12, 0xfd, P0 ;  /* 0x000000fd0c00780c */ /* 0x000fda0000704470 */
[----:B------:R-:W-:Y:S01]  /*40b0*/  @!P0 MOV R12, RZ ;  /* 0x000000ff000c8202 */ /* 0x000fe20000000f00 */
[----:B------:R-:W-:Y:S06]  /*40c0*/  @!P0 BRA `(.L_x_77) ;  /* 0x0000000000608947 */ /* 0x000fec0003800000 */
[----:B------:R-:W-:Y:S02]  /*40d0*/  FSETP.GTU.FTZ.AND P0, PT, |R0|, +INF , PT ;  /* 0x7f8000000000780b */ /* 0x000fe40003f1c200 */
[----:B------:R-:W-:-:S04]  /*40e0*/  FSETP.GTU.FTZ.AND P1, PT, |R3|, +INF , PT ;  /* 0x7f8000000300780b */ /* 0x000fc80003f3c200 */
[----:B------:R-:W-:-:S13]  /*40f0*/  PLOP3.LUT P0, PT, P0, P1, PT, 0xf8, 0x8f ;  /* 0x00000000008f781c */ /* 0x000fda0000703f70 */
[----:B------:R-:W-:Y:S05]  /*4100*/  @P0 BRA `(.L_x_78) ;  /* 0x0000000400500947 */ /* 0x000fea0003800000 */
[----:B------:R-:W-:-:S13]  /*4110*/  LOP3.LUT P0, RZ, R13, 0x7fffffff, R0, 0xc8, !PT ;  /* 0x7fffffff0dff7812 */ /* 0x000fda000780c800 */
[----:B------:R-:W-:Y:S05]  /*4120*/  @!P0 BRA `(.L_x_79) ;  /* 0x0000000400408947 */ /* 0x000fea0003800000 */
[C---:B------:R-:W-:Y:S02]  /*4130*/  FSETP.NEU.FTZ.AND P2, PT, |R0|.reuse, +INF , PT ;  /* 0x7f8000000000780b */ /* 0x040fe40003f5d200 */
[----:B------:R-:W-:Y:S02]  /*4140*/  FSETP.NEU.FTZ.AND P1, PT, |R3|, +INF , PT ;  /* 0x7f8000000300780b */ /* 0x000fe40003f3d200 */
[----:B------:R-:W-:-:S11]  /*4150*/  FSETP.NEU.FTZ.AND P0, PT, |R0|, +INF , PT ;  /* 0x7f8000000000780b */ /* 0x000fd60003f1d200 */
[----:B------:R-:W-:Y:S05]  /*4160*/  @!P1 BRA !P2, `(.L_x_79) ;  /* 0x0000000400309947 */ /* 0x000fea0005000000 */
[----:B------:R-:W-:-:S04]  /*4170*/  LOP3.LUT P2, RZ, R0, 0x7fffffff, RZ, 0xc0, !PT ;  /* 0x7fffffff00ff7812 */ /* 0x000fc8000784c0ff */
[----:B------:R-:W-:-:S13]  /*4180*/  PLOP3.LUT P1, PT, P1, P2, PT, 0x2f, 0xf2 ;  /* 0x0000000000f2781c */ /* 0x000fda0000f24577 */
[----:B------:R-:W-:Y:S05]  /*4190*/  @P1 BRA `(.L_x_80) ;  /* 0x00000004001c1947 */ /* 0x000fea0003800000 */
[----:B------:R-:W-:-:S04]  /*41a0*/  LOP3.LUT P1, RZ, R13, 0x7fffffff, RZ, 0xc0, !PT ;  /* 0x7fffffff0dff7812 */ /* 0x000fc8000782c0ff */
[----:B------:R-:W-:-:S13]  /*41b0*/  PLOP3.LUT P0, PT, P0, P1, PT, 0x2f, 0xf2 ;  /* 0x0000000000f2781c */ /* 0x000fda0000702577 */
[----:B------:R-:W-:Y:S05]  /*41c0*/  @P0 BRA `(.L_x_81) ;  /* 0x0000000400040947 */ /* 0x000fea0003800000 */
[----:B------:R-:W-:Y:S02]  /*41d0*/  IADD3 R12, PT, PT, R14, -0x1, RZ ;  /* 0xffffffff0e0c7810 */ /* 0x000fe40007ffe0ff */
[----:B------:R-:W-:Y:S02]  /*41e0*/  ISETP.GE.AND P1, PT, R15, RZ, PT ;  /* 0x000000ff0f00720c */ /* 0x000fe40003f26270 */
[----:B------:R-:W-:-:S11]  /*41f0*/  ISETP.GE.AND P0, PT, R12, RZ, PT ;  /* 0x000000ff0c00720c */ /* 0x000fd60003f06270 */
[----:B------:R-:W-:Y:S02]  /*4200*/  @!P1 FFMA R13, R3, 1.84467440737095516160e+19, RZ ;  /* 0x5f800000030d9823 */ /* 0x000fe400000000ff */
[----:B------:R-:W-:Y:S01]  /*4210*/  @P0 MOV R12, RZ ;  /* 0x000000ff000c0202 */ /* 0x000fe20000000f00 */
[----:B------:R-:W-:Y:S01]  /*4220*/  @!P0 FFMA R0, R0, 1.84467440737095516160e+19, RZ ;  /* 0x5f80000000008823 */ /* 0x000fe200000000ff */
[----:B------:R-:W-:-:S04]  /*4230*/  @!P0 MOV R12, 0xffffffc0 ;  /* 0xffffffc0000c8802 */ /* 0x000fc80000000f00 */
[----:B------:R-:W-:-:S07]  /*4240*/  @!P1 IADD3 R12, PT, PT, R12, 0x40, RZ ;  /* 0x000000400c0c9810 */ /* 0x000fce0007ffe0ff */
.L_x_77:
[----:B------:R-:W-:Y:S01]  /*4250*/  LEA R16, R11, 0xc0800000, 0x17 ;  /* 0xc08000000b107811 */ /* 0x000fe200078eb8ff */
[----:B------:R-:W-:Y:S01]  /*4260*/  BSSY.RECONVERGENT B1, `(.L_x_82) ;  /* 0x0000036000017945 */ /* 0x000fe20003800200 */
[----:B------:R-:W-:Y:S02]  /*4270*/  IADD3 R14, PT, PT, R14, -0x7f, RZ ;  /* 0xffffff810e0e7810 */ /* 0x000fe40007ffe0ff */
[----:B------:R-:W-:-:S03]  /*4280*/  IADD3 R17, PT, PT, -R16, R13, RZ ;  /* 0x0000000d10117210 */ /* 0x000fc60007ffe1ff */
[C---:B------:R-:W-:Y:S01]  /*4290*/  IMAD R0, R14.reuse, -0x800000, R0 ;  /* 0xff8000000e007824 */ /* 0x040fe200078e0200 */
[----:B------:R0:W1:Y:S01]  /*42a0*/  MUFU.RCP R13, R17 ;  /* 0x00000011000d7308 */ /* 0x0000620000001000 */
[----:B------:R-:W-:Y:S01]  /*42b0*/  FADD.FTZ R15, -R17, -RZ ;  /* 0x800000ff110f7221 */ /* 0x000fe20000010100 */
[----:B0-----:R-:W-:-:S04]  /*42c0*/  IADD3 R17, PT, PT, R14, 0x7f, -R11 ;  /* 0x0000007f0e117810 */ /* 0x001fc80007ffe80b */
[----:B------:R-:W-:Y:S01]  /*42d0*/  IADD3 R17, PT, PT, R17, R12, RZ ;  /* 0x0000000c11117210 */ /* 0x000fe20007ffe0ff */
[----:B-1----:R-:W-:-:S04]  /*42e0*/  FFMA R16, R13, R15, 1 ;  /* 0x3f8000000d107423 */ /* 0x002fc8000000000f */
[----:B------:R-:W-:-:S04]  /*42f0*/  FFMA R13, R13, R16, R13 ;  /* 0x000000100d0d7223 */ /* 0x000fc8000000000d */
[----:B------:R-:W-:-:S04]  /*4300*/  FFMA R16, R0, R13, RZ ;  /* 0x0000000d00107223 */ /* 0x000fc800000000ff */
[----:B------:R-:W-:-:S04]  /*4310*/  FFMA R18, R15, R16, R0 ;  /* 0x000000100f127223 */ /* 0x000fc80000000000 */
[----:B------:R-:W-:-:S04]  /*4320*/  FFMA R16, R13, R18, R16 ;  /* 0x000000120d107223 */ /* 0x000fc80000000010 */
[----:B------:R-:W-:-:S04]  /*4330*/  FFMA R15, R15, R16, R0 ;  /* 0x000000100f0f7223 */ /* 0x000fc80000000000 */
[----:B------:R-:W-:-:S05]  /*4340*/  FFMA R0, R13, R15, R16 ;  /* 0x0000000f0d007223 */ /* 0x000fca0000000010 */
[----:B------:R-:W-:-:S04]  /*4350*/  SHF.R.U32.HI R11, RZ, 0x17, R0 ;  /* 0x00000017ff0b7819 */ /* 0x000fc80000011600 */
[----:B------:R-:W-:-:S04]  /*4360*/  LOP3.LUT R11, R11, 0xff, RZ, 0xc0, !PT ;  /* 0x000000ff0b0b7812 */ /* 0x000fc800078ec0ff */
[----:B------:R-:W-:-:S04]  /*4370*/  IADD3 R14, PT, PT, R11, R17, RZ ;  /* 0x000000110b0e7210 */ /* 0x000fc80007ffe0ff */
[----:B------:R-:W-:-:S04]  /*4380*/  IADD3 R11, PT, PT, R14, -0x1, RZ ;  /* 0xffffffff0e0b7810 */ /* 0x000fc80007ffe0ff */
[----:B------:R-:W-:-:S13]  /*4390*/  ISETP.GE.U32.AND P0, PT, R11, 0xfe, PT ;  /* 0x000000fe0b00780c */ /* 0x000fda0003f06070 */
[----:B------:R-:W-:Y:S05]  /*43a0*/  @!P0 BRA `(.L_x_83) ;  /* 0x0000000000808947 */ /* 0x000fea0003800000 */
[----:B------:R-:W-:-:S13]  /*43b0*/  ISETP.GT.AND P0, PT, R14, 0xfe, PT ;  /* 0x000000fe0e00780c */ /* 0x000fda0003f04270 */
[----:B------:R-:W-:Y:S05]  /*43c0*/  @P0 BRA `(.L_x_84) ;  /* 0x00000000006c0947 */ /* 0x000fea0003800000 */
[----:B------:R-:W-:-:S13]  /*43d0*/  ISETP.GE.AND P0, PT, R14, 0x1, PT ;  /* 0x000000010e00780c */ /* 0x000fda0003f06270 */
[----:B------:R-:W-:Y:S05]  /*43e0*/  @P0 BRA `(.L_x_85) ;  /* 0x0000000000740947 */ /* 0x000fea0003800000 */
[----:B------:R-:W-:Y:S02]  /*43f0*/  ISETP.GE.AND P0, PT, R14, -0x18, PT ;  /* 0xffffffe80e00780c */ /* 0x000fe40003f06270 */
[----:B------:R-:W-:-:S11]  /*4400*/  LOP3.LUT R0, R0, 0x80000000, RZ, 0xc0, !PT ;  /* 0x8000000000007812 */ /* 0x000fd600078ec0ff */
[----:B------:R-:W-:Y:S05]  /*4410*/  @!P0 BRA `(.L_x_85) ;  /* 0x0000000000688947 */ /* 0x000fea0003800000 */
[-CC-:B------:R-:W-:Y:S01]  /*4420*/  FFMA.RZ R11, R13, R15.reuse, R16.reuse ;  /* 0x0000000f0d0b7223 */ /* 0x180fe2000000c010 */
[C---:B------:R-:W-:Y:S02]  /*4430*/  ISETP.NE.AND P2, PT, R14.reuse, RZ, PT ;  /* 0x000000ff0e00720c */ /* 0x040fe40003f45270 */
[C---:B------:R-:W-:Y:S02]  /*4440*/  ISETP.NE.AND P1, PT, R14.reuse, RZ, PT ;  /* 0x000000ff0e00720c */ /* 0x040fe40003f25270 */
[----:B------:R-:W-:Y:S01]  /*4450*/  LOP3.LUT R12, R11, 0x7fffff, RZ, 0xc0, !PT ;  /* 0x007fffff0b0c7812 */ /* 0x000fe200078ec0ff */
[CCC-:B------:R-:W-:Y:S01]  /*4460*/  FFMA.RP R11, R13.reuse, R15.reuse, R16.reuse ;  /* 0x0000000f0d0b7223 */ /* 0x1c0fe20000008010 */
[----:B------:R-:W-:Y:S01]  /*4470*/  FFMA.RM R16, R13, R15, R16 ;  /* 0x0000000f0d107223 */ /* 0x000fe20000004010 */
[----:B------:R-:W-:Y:S02]  /*4480*/  IADD3 R13, PT, PT, R14, 0x20, RZ ;  /* 0x000000200e0d7810 */ /* 0x000fe40007ffe0ff */
[----:B------:R-:W-:-:S02]  /*4490*/  LOP3.LUT R12, R12, 0x800000, RZ, 0xfc, !PT ;  /* 0x008000000c0c7812 */ /* 0x000fc400078efcff */
[----:B------:R-:W-:Y:S02]  /*44a0*/  IADD3 R14, PT, PT, -R14, RZ, RZ ;  /* 0x000000ff0e0e7210 */ /* 0x000fe40007ffe1ff */
[----:B------:R-:W-:Y:S02]  /*44b0*/  SHF.L.U32 R13, R12, R13, RZ ;  /* 0x0000000d0c0d7219 */ /* 0x000fe400000006ff */
[----:B------:R-:W-:Y:S02]  /*44c0*/  FSETP.NEU.FTZ.AND P0, PT, R11, R16, PT ;  /* 0x000000100b00720b */ /* 0x000fe40003f1d000 */
[----:B------:R-:W-:Y:S02]  /*44d0*/  SEL R11, R14, RZ, P2 ;  /* 0x000000ff0e0b7207 */ /* 0x000fe40001000000 */
[----:B------:R-:W-:Y:S02]  /*44e0*/  ISETP.NE.AND P1, PT, R13, RZ, P1 ;  /* 0x000000ff0d00720c */ /* 0x000fe40000f25270 */
[----:B------:R-:W-:-:S02]  /*44f0*/  SHF.R.U32.HI R11, RZ, R11, R12 ;  /* 0x0000000bff0b7219 */ /* 0x000fc4000001160c */
[----:B------:R-:W-:Y:S02]  /*4500*/  PLOP3.LUT P0, PT, P0, P1, PT, 0xf8, 0x8f ;  /* 0x00000000008f781c */ /* 0x000fe40000703f70 */
[----:B------:R-:W-:Y:S02]  /*4510*/  SHF.R.U32.HI R13, RZ, 0x1, R11 ;  /* 0x00000001ff0d7819 */ /* 0x000fe4000001160b */
[----:B------:R-:W-:-:S04]  /*4520*/  SEL R12, RZ, 0x1, !P0 ;  /* 0x00000001ff0c7807 */ /* 0x000fc80004000000 */
[----:B------:R-:W-:-:S04]  /*4530*/  LOP3.LUT R12, R12, 0x1, R13, 0xf8, !PT ;  /* 0x000000010c0c7812 */ /* 0x000fc800078ef80d */
[----:B------:R-:W-:-:S04]  /*4540*/  LOP3.LUT R12, R12, R11, RZ, 0xc0, !PT ;  /* 0x0000000b0c0c7212 */ /* 0x000fc800078ec0ff */
[----:B------:R-:W-:-:S04]  /*4550*/  IADD3 R13, PT, PT, R13, R12, RZ ;  /* 0x0000000c0d0d7210 */ /* 0x000fc80007ffe0ff */
[----:B------:R-:W-:Y:S01]  /*4560*/  LOP3.LUT R0, R13, R0, RZ, 0xfc, !PT ;  /* 0x000000000d007212 */ /* 0x000fe200078efcff */
[----:B------:R-:W-:Y:S06]  /*4570*/  BRA `(.L_x_85) ;  /* 0x0000000000107947 */ /* 0x000fec0003800000 */
.L_x_84:
[----:B------:R-:W-:-:S04]  /*4580*/  LOP3.LUT R0, R0, 0x80000000, RZ, 0xc0, !PT ;  /* 0x8000000000007812 */ /* 0x000fc800078ec0ff */
[----:B------:R-:W-:Y:S01]  /*4590*/  LOP3.LUT R0, R0, 0x7f800000, RZ, 0xfc, !PT ;  /* 0x7f80000000007812 */ /* 0x000fe200078efcff */
[----:B------:R-:W-:Y:S06]  /*45a0*/  BRA `(.L_x_85) ;  /* 0x0000000000047947 */ /* 0x000fec0003800000 */
.L_x_83:
[----:B------:R-:W-:-:S07]  /*45b0*/  LEA R0, R17, R0, 0x17 ;  /* 0x0000000011007211 */ /* 0x000fce00078eb8ff */
.L_x_85:
[----:B------:R-:W-:Y:S05]  /*45c0*/  BSYNC.RECONVERGENT B1 ;  /* 0x0000000000017941 */ /* 0x000fea0003800200 */
.L_x_82:
[----:B------:R-:W-:Y:S05]  /*45d0*/  BRA `(.L_x_86) ;  /* 0x0000000000207947 */ /* 0x000fea0003800000 */
.L_x_81:
[----:B------:R-:W-:-:S04]  /*45e0*/  LOP3.LUT R0, R13, 0x80000000, R0, 0x48, !PT ;  /* 0x800000000d007812 */ /* 0x000fc800078e4800 */
[----:B------:R-:W-:Y:S01]  /*45f0*/  LOP3.LUT R0, R0, 0x7f800000, RZ, 0xfc, !PT ;  /* 0x7f80000000007812 */ /* 0x000fe200078efcff */
[----:B------:R-:W-:Y:S06]  /*4600*/  BRA `(.L_x_86) ;  /* 0x0000000000147947 */ /* 0x000fec0003800000 */
.L_x_80:
[----:B------:R-:W-:Y:S01]  /*4610*/  LOP3.LUT R0, R13, 0x80000000, R0, 0x48, !PT ;  /* 0x800000000d007812 */ /* 0x000fe200078e4800 */
[----:B------:R-:W-:Y:S06]  /*4620*/  BRA `(.L_x_86) ;  /* 0x00000000000c7947 */ /* 0x000fec0003800000 */
.L_x_79:
[----:B------:R-:W0:Y:S01]  /*4630*/  MUFU.RSQ R0, -QNAN ;  /* 0xffc0000000007908 */ /* 0x000e220000001400 */
[----:B------:R-:W-:Y:S05]  /*4640*/  BRA `(.L_x_86) ;  /* 0x0000000000047947 */ /* 0x000fea0003800000 */
.L_x_78:
[----:B------:R-:W-:-:S07]  /*4650*/  FADD.FTZ R0, R0, R3 ;  /* 0x0000000300007221 */ /* 0x000fce0000010000 */
.L_x_86:
[----:B------:R-:W-:Y:S05]  /*4660*/  BSYNC.RECONVERGENT B0 ;  /* 0x0000000000007941 */ /* 0x000fea0003800200 */
.L_x_76:
[----:B------:R-:W-:-:S04]  /*4670*/  HFMA2 R11, -RZ, RZ, 0, 0 ;  /* 0x00000000ff0b7431 */ /* 0x000fc800000001ff */
[----:B0-----:R-:W-:Y:S05]  /*4680*/  RET.REL.NODEC R10 `(_Z14SoftmaxForwardPKfPKiPfS3_ii) ;  /* 0xffffffb80a5c7950 */ /* 0x001fea0003c3ffff */
.L_x_87:
[----:B------:R-:W-:-:S00]  /*4690*/  BRA `(.L_x_87) ;  /* 0xfffffffc00fc7947 */ /* 0x000fc0000383ffff */
[----:B------:R-:W-:-:S00]  /*46a0*/  NOP ;  /* 0x0000000000007918 */ /* 0x000fc00000000000 */
        /* <DEDUP_REMOVED lines=13> */
.L_x_110:


//--------------------- .text._Z9FCForwardPKfS0_S0_Pfiii --------------------------
	.section	.text._Z9FCForwardPKfS0_S0_Pfiii,"ax",@progbits
	.align	128
        .global         _Z9FCForwardPKfS0_S0_Pfiii
        .type           _Z9FCForwardPKfS0_S0_Pfiii,@function
        .size           _Z9FCForwardPKfS0_S0_Pfiii,(.L_x_112 - _Z9FCForwardPKfS0_S0_Pfiii)
        .other          _Z9FCForwardPKfS0_S0_Pfiii,@"STO_CUDA_ENTRY STV_DEFAULT"
_Z9FCForwardPKfS0_S0_Pfiii:
.text._Z9FCForwardPKfS0_S0_Pfiii:
[----:B------:R-:W-:Y:S01]  /*0000*/  LDC R1, c[0x0][0x37c] ;  /* 0x0000df00ff017b82 */ /* 0x000fe20000000800 */
[----:B------:R-:W0:Y:S01]  /*0010*/  S2R R12, SR_CTAID.Y ;  /* 0x00000000000c7919 */ /* 0x000e220000002600 */
[----:B------:R-:W1:Y:S01]  /*0020*/  LDCU UR10, c[0x0][0x3a4] ;  /* 0x00007480ff0a77ac */ /* 0x000e620008000800 */
[----:B------:R-:W-:Y:S01]  /*0030*/  HFMA2 R23, -RZ, RZ, 0, 0 ;  /* 0x00000000ff177431 */ /* 0x000fe200000001ff */
[----:B------:R-:W0:Y:S01]  /*0040*/  S2R R0, SR_TID.Y ;  /* 0x0000000000007919 */ /* 0x000e220000002200 */
[----:B------:R-:W2:Y:S01]  /*0050*/  LDCU UR14, c[0x0][0x3a8] ;  /* 0x00007500ff0e77ac */ /* 0x000ea20008000800 */
[----:B------:R-:W3:Y:S01]  /*0060*/  S2R R5, SR_CTAID.X ;  /* 0x0000000000057919 */ /* 0x000ee20000002500 */
[----:B------:R-:W4:Y:S01]  /*0070*/  LDCU.64 UR8, c[0x0][0x358] ;  /* 0x00006b00ff0877ac */ /* 0x000f220008000a00 */
[----:B------:R-:W3:Y:S01]  /*0080*/  S2R R21, SR_TID.X ;  /* 0x0000000000157919 */ /* 0x000ee20000002100 */
[----:B-1----:R-:W-:Y:S01]  /*0090*/  UISETP.GE.AND UP0, UPT, UR10, 0x1, UPT ;  /* 0x000000010a00788c */ /* 0x002fe2000bf06270 */
[----:B0-----:R-:W-:-:S02]  /*00a0*/  LEA R12, R12, R0, 0x4 ;  /* 0x000000000c0c7211 */ /* 0x001fc400078e20ff */
[----:B---3--:R-:W-:-:S06]  /*00b0*/  LEA R13, R5, R21, 0x4 ;  /* 0x00000015050d7211 */ /* 0x008fcc00078e20ff */
[----:B--2-4-:R-:W-:Y:S05]  /*00c0*/  BRA.U !UP0, `(.L_x_88) ;  /* 0x0000000508387547 */ /* 0x014fea000b800000 */
[----:B------:R-:W0:Y:S01]  /*00d0*/  S2UR UR7, SR_CgaCtaId ;  /* 0x00000000000779c3 */ /* 0x000e220000008800 */
[----:B------:R-:W1:Y:S01]  /*00e0*/  LDCU UR11, c[0x0][0x3a8] ;  /* 0x00007500ff0b77ac */ /* 0x000e620008000800 */
[----:B------:R-:W-:Y:S01]  /*00f0*/  MOV R23, RZ ;  /* 0x000000ff00177202 */ /* 0x000fe20000000f00 */
[----:B------:R-:W-:Y:S01]  /*0100*/  IMAD R15, R12, UR10, R21 ;  /* 0x0000000a0c0f7c24 */ /* 0x000fe2000f8e0215 */
[----:B------:R-:W-:Y:S01]  /*0110*/  UMOV UR5, 0x400 ;  /* 0x0000040000057882 */ /* 0x000fe20000000000 */
[----:B------:R-:W-:-:S03]  /*0120*/  UIADD3 UR4, UPT, UPT, UR10, 0xf, URZ ;  /* 0x0000000f0a047890 */ /* 0x000fc6000fffe0ff */
[----:B------:R-:W2:Y:S01]  /*0130*/  LDC R16, c[0x0][0x3a8] ;  /* 0x0000ea00ff107b82 */ /* 0x000ea20000000800 */
[----:B------:R-:W-:Y:S02]  /*0140*/  UIADD3 UR6, UPT, UPT, UR5, 0x400, URZ ;  /* 0x0000040005067890 */ /* 0x000fe4000fffe0ff */
[----:B------:R-:W-:Y:S01]  /*0150*/  USHF.R.U32.HI UR4, URZ, 0x4, UR4 ;  /* 0x00000004ff047899 */ /* 0x000fe20008011604 */
[----:B------:R-:W3:Y:S04]  /*0160*/  LDCU.64 UR12, c[0x0][0x3a0] ;  /* 0x00007400ff0c77ac */ /* 0x000ee80008000a00 */
[----:B------:R-:W4:Y:S01]  /*0170*/  LDC.64 R2, c[0x0][0x380] ;  /* 0x0000e000ff027b82 */ /* 0x000f220000000a00 */
[----:B------:R-:W-:Y:S01]  /*0180*/  UIADD3 UR4, UPT, UPT, -UR4, URZ, URZ ;  /* 0x000000ff04047290 */ /* 0x000fe2000fffe1ff */
[----:B-1----:R-:W-:Y:S01]  /*0190*/  IMAD R14, R0, UR11, R21 ;  /* 0x0000000b000e7c24 */ /* 0x002fe2000f8e0215 */
[----:B0-----:R-:W-:-:S04]  /*01a0*/  ULEA UR5, UR7, UR5, 0x18 ;  /* 0x0000000507057291 */ /* 0x001fc8000f8ec0ff */
[----:B------:R-:W-:Y:S01]  /*01b0*/  LEA R14, R5, R14, 0x4 ;  /* 0x0000000e050e7211 */ /* 0x000fe200078e20ff */
[----:B------:R-:W-:Y:S01]  /*01c0*/  ULEA UR6, UR7, UR6, 0x18 ;  /* 0x0000000607067291 */ /* 0x000fe2000f8ec0ff */
[----:B------:R-:W-:-:S05]  /*01d0*/  LEA R18, R0, UR5, 0x6 ;  /* 0x0000000500127c11 */ /* 0x000fca000f8e30ff */
[C---:B------:R-:W-:Y:S02]  /*01e0*/  LEA R19, R21.reuse, UR6, 0x2 ;  /* 0x0000000615137c11 */ /* 0x040fe4000f8e10ff */
[----:B------:R-:W-:Y:S02]  /*01f0*/  LEA R20, R21, R18, 0x2 ;  /* 0x0000001215147211 */ /* 0x000fe400078e10ff */
[----:B---3--:R-:W-:-:S07]  /*0200*/  LEA R17, R0, R19, 0x6 ;  /* 0x0000001300117211 */ /* 0x008fce00078e30ff */
.L_x_89:
[----:B------:R-:W-:Y:S01]  /*0210*/  ISETP.GE.AND P0, PT, R0, UR13, PT ;  /* 0x0000000d00007c0c */ /* 0x000fe2000bf06270 */
[----:B------:R-:W-:Y:S01]  /*0220*/  HFMA2 R22, -RZ, RZ, 0, 0 ;  /* 0x00000000ff167431 */ /* 0x000fe200000001ff */
[----:B------:R-:W-:Y:S01]  /*0230*/  ISETP.GE.AND P1, PT, R21, UR13, PT ;  /* 0x0000000d15007c0c */ /* 0x000fe2000bf26270 */
[----:B----4-:R-:W-:Y:S01]  /*0240*/  IMAD.WIDE R4, R15, 0x4, R2 ;  /* 0x000000040f047825 */ /* 0x010fe200078e0202 */
[----:B--2---:R-:W-:Y:S02]  /*0250*/  ISETP.GE.OR P0, PT, R13, R16, P0 ;  /* 0x000000100d00720c */ /* 0x004fe40000706670 */
[----:B------:R-:W-:Y:S02]  /*0260*/  ISETP.GE.OR P1, PT, R12, UR12, P1 ;  /* 0x0000000c0c007c0c */ /* 0x000fe40008f26670 */
[----:B------:R-:W-:-:S09]  /*0270*/  MOV R27, RZ ;  /* 0x000000ff001b7202 */ /* 0x000fd20000000f00 */
[----:B------:R-:W0:Y:S02]  /*0280*/  @!P0 LDC.64 R6, c[0x0][0x388] ;  /* 0x0000e200ff068b82 */ /* 0x000e240000000a00 */
[----:B------:R-:W2:Y:S01]  /*0290*/  @!P1 LDG.E R27, desc[UR8][R4.64] ;  /* 0x00000008041b9981 */ /* 0x000ea2000c1e1900 */
[----:B0-----:R-:W-:-:S05]  /*02a0*/  @!P0 IMAD.WIDE R6, R14, 0x4, R6 ;  /* 0x000000040e068825 */ /* 0x001fca00078e0206 */
[----:B------:R-:W3:Y:S01]  /*02b0*/  @!P0 LDG.E R22, desc[UR8][R6.64] ;  /* 0x0000000806168981 */ /* 0x000ee2000c1e1900 */
[----:B------:R-:W-:-:S04]  /*02c0*/  UIADD3 UR4, UPT, UPT, UR4, 0x1, URZ ;  /* 0x0000000104047890 */ /* 0x000fc8000fffe0ff */
[----:B------:R-:W-:Y:S01]  /*02d0*/  UISETP.NE.AND UP0, UPT, UR4, URZ, UPT ;  /* 0x000000ff0400728c */ /* 0x000fe2000bf05270 */
[----:B------:R-:W-:Y:S02]  /*02e0*/  IADD3 R0, PT, PT, R0, 0x10, RZ ;  /* 0x0000001000007810 */ /* 0x000fe40007ffe0ff */
[----:B------:R-:W-:Y:S02]  /*02f0*/  IADD3 R15, PT, PT, R15, 0x10, RZ ;  /* 0x000000100f0f7810 */ /* 0x000fe40007ffe0ff */
[----:B------:R-:W-:Y:S02]  /*0300*/  IADD3 R21, PT, PT, R21, 0x10, RZ ;  /* 0x0000001015157810 */ /* 0x000fe40007ffe0ff */
[----:B------:R-:W-:Y:S01]  /*0310*/  LEA R14, R16, R14, 0x4 ;  /* 0x0000000e100e7211 */ /* 0x000fe200078e20ff */
[----:B--2---:R-:W-:Y:S04]  /*0320*/  STS [R20], R27 ;  /* 0x0000001b14007388 */ /* 0x004fe80000000800 */
[----:B---3--:R-:W-:Y:S01]  /*0330*/  STS [R17], R22 ;  /* 0x0000001611007388 */ /* 0x008fe20000000800 */
[----:B------:R-:W-:Y:S06]  /*0340*/  BAR.SYNC.DEFER_BLOCKING 0x0 ;  /* 0x0000000000007b1d */ /* 0x000fec0000010000 */
[----:B------:R-:W-:Y:S04]  /*0350*/  LDS R26, [R19] ;  /* 0x00000000131a7984 */ /* 0x000fe80000000800 */
[----:B------:R-:W0:Y:S04]  /*0360*/  LDS.128 R8, [R18] ;  /* 0x0000000012087984 */ /* 0x000e280000000c00 */
[----:B------:R-:W1:Y:S04]  /*0370*/  LDS R29, [R19+0x40] ;  /* 0x00004000131d7984 */ /* 0x000e680000000800 */
[----:B------:R-:W2:Y:S04]  /*0380*/  LDS R25, [R19+0x80] ;  /* 0x0000800013197984 */ /* 0x000ea80000000800 */
[----:B------:R-:W3:Y:S04]  /*0390*/  LDS R24, [R19+0xc0] ;  /* 0x0000c00013187984 */ /* 0x000ee80000000800 */
[----:B------:R-:W-:Y:S04]  /*03a0*/  LDS.128 R4, [R18+0x10] ;  /* 0x0000100012047984 */ /* 0x000fe80000000c00 */
[----:B------:R-:W-:Y:S04]  /*03b0*/  LDS R22, [R19+0x140] ;  /* 0x0001400013167984 */ /* 0x000fe80000000800 */
[----:B------:R-:W-:Y:S01]  /*03c0*/  LDS R27, [R19+0x200] ;  /* 0x00020000131b7984 */ /* 0x000fe20000000800 */
[----:B0-----:R-:W-:-:S03]  /*03d0*/  FFMA R8, R8, R26, R23 ;  /* 0x0000001a08087223 */ /* 0x001fc60000000017 */
[----:B------:R-:W0:Y:S01]  /*03e0*/  LDS R23, [R19+0x100] ;  /* 0x0001000013177984 */ /* 0x000e220000000800 */
[----:B-1----:R-:W-:-:S03]  /*03f0*/  FFMA R8, R29, R9, R8 ;  /* 0x000000091d087223 */ /* 0x002fc60000000008 */
[----:B------:R-:W-:Y:S01]  /*0400*/  LDS R26, [R19+0x1c0] ;  /* 0x0001c000131a7984 */ /* 0x000fe20000000800 */
[----:B--2---:R-:W-:-:S03]  /*0410*/  FFMA R9, R25, R10, R8 ;  /* 0x0000000a19097223 */ /* 0x004fc60000000008 */
[----:B------:R-:W1:Y:S01]  /*0420*/  LDS R25, [R19+0x180] ;  /* 0x0001800013197984 */ /* 0x000e620000000800 */
[----:B---3--:R-:W-:-:S03]  /*0430*/  FFMA R9, R24, R11, R9 ;  /* 0x0000000b18097223 */ /* 0x008fc60000000009 */
[----:B------:R-:W-:Y:S01]  /*0440*/  LDS R24, [R19+0x240] ;  /* 0x0002400013187984 */ /* 0x000fe20000000800 */
[----:B0-----:R-:W-:-:S03]  /*0450*/  FFMA R23, R4, R23, R9 ;  /* 0x0000001704177223 */ /* 0x001fc60000000009 */
[----:B------:R-:W0:Y:S01]  /*0460*/  LDS.128 R8, [R18+0x20] ;  /* 0x0000200012087984 */ /* 0x000e220000000c00 */
[----:B------:R-:W-:-:S03]  /*0470*/  FFMA R22, R22, R5, R23 ;  /* 0x0000000516167223 */ /* 0x000fc60000000017 */
[----:B------:R-:W2:Y:S01]  /*0480*/  LDS R23, [R19+0x280] ;  /* 0x0002800013177984 */ /* 0x000ea20000000800 */
[----:B-1----:R-:W-:-:S03]  /*0490*/  FFMA R25, R25, R6, R22 ;  /* 0x0000000619197223 */ /* 0x002fc60000000016 */
[----:B------:R-:W1:Y:S01]  /*04a0*/  LDS R22, [R19+0x2c0] ;  /* 0x0002c00013167984 */ /* 0x000e620000000800 */
[----:B------:R-:W-:-:S03]  /*04b0*/  FFMA R7, R26, R7, R25 ;  /* 0x000000071a077223 */ /* 0x000fc60000000019 */
[----:B------:R-:W-:Y:S01]  /*04c0*/  LDS R25, [R19+0x300] ;  /* 0x0003000013197984 */ /* 0x000fe20000000800 */
[----:B0-----:R-:W-:-:S03]  /*04d0*/  FFMA R27, R8, R27, R7 ;  /* 0x0000001b081b7223 */ /* 0x001fc60000000007 */
[----:B------:R-:W0:Y:S01]  /*04e0*/  LDS.128 R4, [R18+0x30] ;  /* 0x0000300012047984 */ /* 0x000e220000000c00 */
[----:B------:R-:W-:-:S03]  /*04f0*/  FFMA R24, R24, R9, R27 ;  /* 0x0000000918187223 */ /* 0x000fc6000000001b */
[----:B------:R-:W3:Y:S04]  /*0500*/  LDS R27, [R19+0x340] ;  /* 0x00034000131b7984 */ /* 0x000ee80000000800 */
[----:B------:R-:W4:Y:S04]  /*0510*/  LDS R9, [R19+0x380] ;  /* 0x0003800013097984 */ /* 0x000f280000000800 */
[----:B------:R-:W5:Y:S01]  /*0520*/  LDS R8, [R19+0x3c0] ;  /* 0x0003c00013087984 */ /* 0x000f620000000800 */
[----:B--2---:R-:W-:-:S04]  /*0530*/  FFMA R23, R23, R10, R24 ;  /* 0x0000000a17177223 */ /* 0x004fc80000000018 */
[----:B-1----:R-:W-:-:S04]  /*0540*/  FFMA R11, R22, R11, R23 ;  /* 0x0000000b160b7223 */ /* 0x002fc80000000017 */
[----:B0-----:R-:W-:-:S04]  /*0550*/  FFMA R4, R4, R25, R11 ;  /* 0x0000001904047223 */ /* 0x001fc8000000000b */
[----:B---3--:R-:W-:-:S04]  /*0560*/  FFMA R4, R27, R5, R4 ;  /* 0x000000051b047223 */ /* 0x008fc80000000004 */
[----:B----4-:R-:W-:-:S04]  /*0570*/  FFMA R9, R9, R6, R4 ;  /* 0x0000000609097223 */ /* 0x010fc80000000004 */
[----:B-----5:R-:W-:Y:S01]  /*0580*/  FFMA R23, R8, R7, R9 ;  /* 0x0000000708177223 */ /* 0x020fe20000000009 */
[----:B------:R-:W-:Y:S06]  /*0590*/  BAR.SYNC.DEFER_BLOCKING 0x0 ;  /* 0x0000000000007b1d */ /* 0x000fec0000010000 */
[----:B------:R-:W-:Y:S05]  /*05a0*/  BRA.U UP0, `(.L_x_89) ;  /* 0xfffffffd00187547 */ /* 0x000fea000b83ffff */
.L_x_88:
[----:B------:R-:W0:Y:S01]  /*05b0*/  LDCU UR4, c[0x0][0x3a0] ;  /* 0x00007400ff0477ac */ /* 0x000e220008000800 */
[----:B------:R-:W-:-:S04]  /*05c0*/  ISETP.GE.AND P0, PT, R13, UR14, PT ;  /* 0x0000000e0d007c0c */ /* 0x000fc8000bf06270 */
[----:B0-----:R-:W-:-:S13]  /*05d0*/  ISETP.GE.OR P0, PT, R12, UR4, P0 ;  /* 0x000000040c007c0c */ /* 0x001fda0008706670 */
[----:B------:R-:W-:Y:S05]  /*05e0*/  @P0 EXIT ;  /* 0x000000000000094d */ /* 0x000fea0003800000 */
[----:B------:R-:W0:Y:S08]  /*05f0*/  LDC.64 R2, c[0x0][0x390] ;  /* 0x0000e400ff027b82 */ /* 0x000e300000000a00 */
[----:B------:R-:W1:Y:S01]  /*0600*/  LDC.64 R4, c[0x0][0x398] ;  /* 0x0000e600ff047b82 */ /* 0x000e620000000a00 */
[----:B0-----:R-:W-:-:S06]  /*0610*/  IMAD.WIDE R2, R13, 0x4, R2 ;  /* 0x000000040d027825 */ /* 0x001fcc00078e0202 */
[----:B------:R-:W2:Y:S01]  /*0620*/  LDG.E R2, desc[UR8][R2.64] ;  /* 0x0000000802027981 */ /* 0x000ea2000c1e1900 */
[----:B------:R-:W-:-:S04]  /*0630*/  IMAD R13, R12, UR14, R13 ;  /* 0x0000000e0c0d7c24 */ /* 0x000fc8000f8e020d */
[----:B-1----:R-:W-:-:S04]  /*0640*/  IMAD.WIDE R4, R13, 0x4, R4 ;  /* 0x000000040d047825 */ /* 0x002fc800078e0204 */
[----:B--2---:R-:W-:-:S05]  /*0650*/  FADD R23, R2, R23 ;  /* 0x0000001702177221 */ /* 0x004fca0000000000 */
[----:B------:R-:W-:Y:S01]  /*0660*/  STG.E desc[UR8][R4.64], R23 ;  /* 0x0000001704007986 */ /* 0x000fe2000c101908 */
[----:B------:R-:W-:Y:S05]  /*0670*/  EXIT ;  /* 0x000000000000794d */ /* 0x000fea0003800000 */
.L_x_90:
        /* <DEDUP_REMOVED lines=16> */
.L_x_112:


//--------------------- .text._Z21MaxPoolFlattenForwardPKfPfiiiiiii --------------------------
	.section	.text._Z21MaxPoolFlattenForwardPKfPfiiiiiii,"ax",@progbits
	.align	128
        .global         _Z21MaxPoolFlattenForwardPKfPfiiiiiii
        .type           _Z21MaxPoolFlattenForwardPKfPfiiiiiii,@function
        .size           _Z21MaxPoolFlattenForwardPKfPfiiiiiii,(.L_x_113 - _Z21MaxPoolFlattenForwardPKfPfiiiiiii)
        .other          _Z21MaxPoolFlattenForwardPKfPfiiiiiii,@"STO_CUDA_ENTRY STV_DEFAULT"
_Z21MaxPoolFlattenForwardPKfPfiiiiiii:
.text._Z21MaxPoolFlattenForwardPKfPfiiiiiii:
[----:B------:R-:W-:Y:S01]  /*0000*/  LDC R1, c[0x0][0x37c] ;  /* 0x0000df00ff017b82 */ /* 0x000fe20000000800 */
[----:B------:R-:W0:Y:S01]  /*0010*/  S2R R3, SR_TID.X ;  /* 0x0000000000037919 */ /* 0x000e220000002100 */
[----:B------:R-:W1:Y:S06]  /*0020*/  LDCU.64 UR6, c[0x0][0x390] ;  /* 0x00007200ff0677ac */ /* 0x000e6c0008000a00 */
[----:B------:R-:W0:Y:S01]  /*0030*/  S2UR UR5, SR_CTAID.X ;  /* 0x00000000000579c3 */ /* 0x000e220000002500 */
[----:B------:R-:W2:Y:S07]  /*0040*/  LDCU UR8, c[0x0][0x3a4] ;  /* 0x00007480ff0877ac */ /* 0x000eae0008000800 */
[----:B------:R-:W0:Y:S08]  /*0050*/  LDC R0, c[0x0][0x360] ;  /* 0x0000d800ff007b82 */ /* 0x000e300000000800 */
[----:B------:R-:W3:Y:S01]  /*0060*/  LDC R4, c[0x0][0x3a8] ;  /* 0x0000ea00ff047b82 */ /* 0x000ee20000000800 */
[----:B-1----:R-:W-:-:S04]  /*0070*/  UIMAD UR4, UR7, UR6, URZ ;  /* 0x00000006070472a4 */ /* 0x002fc8000f8e02ff */
[----:B--2---:R-:W-:Y:S01]  /*0080*/  UIMAD UR4, UR4, UR8, URZ ;  /* 0x00000008040472a4 */ /* 0x004fe2000f8e02ff */
[----:B0-----:R-:W-:-:S05]  /*0090*/  IMAD R0, R0, UR5, R3 ;  /* 0x0000000500007c24 */ /* 0x001fca000f8e0203 */
[----:B---3--:R-:W-:-:S05]  /*00a0*/  IMAD R3, R4, UR4, RZ ;  /* 0x0000000404037c24 */ /* 0x008fca000f8e02ff */
[----:B------:R-:W-:-:S13]  /*00b0*/  ISETP.GE.AND P0, PT, R0, R3, PT ;  /* 0x000000030000720c */ /* 0x000fda0003f06270 */
[----:B------:R-:W-:Y:S05]  /*00c0*/  @P0 EXIT ;  /* 0x000000000000094d */ /* 0x000fea0003800000 */
[----:B------:R-:W-:Y:S02]  /*00d0*/  UIMAD UR4, UR7, UR8, URZ ;  /* 0x00000008070472a4 */ /* 0x000fe4000f8e02ff */
[----:B------:R-:W-:Y:S01]  /*00e0*/  IMAD R2, R4, UR8, RZ ;  /* 0x0000000804027c24 */ /* 0x000fe2000f8e02ff */
[----:B------:R-:W-:Y:S01]  /*00f0*/  IABS R10, R0 ;  /* 0x00000000000a7213 */ /* 0x000fe20000000000 */
[----:B------:R-:W0:Y:S01]  /*0100*/  LDCU UR6, c[0x0][0x3a0] ;  /* 0x00007400ff0677ac */ /* 0x000e220008000800 */
[----:B------:R-:W-:Y:S01]  /*0110*/  ISETP.GE.AND P2, PT, R0, RZ, PT ;  /* 0x000000ff0000720c */ /* 0x000fe20003f46270 */
[----:B------:R-:W-:Y:S01]  /*0120*/  IMAD R5, R4, UR4, RZ ;  /* 0x0000000404057c24 */ /* 0x000fe2000f8e02ff */
[-C--:B------:R-:W-:Y:S01]  /*0130*/  IABS R3, R2.reuse ;  /* 0x0000000200037213 */ /* 0x080fe20000000000 */
[----:B------:R-:W1:Y:S01]  /*0140*/  LDCU.64 UR12, c[0x0][0x358] ;  /* 0x00006b00ff0c77ac */ /* 0x000e620008000a00 */
[----:B------:R-:W-:Y:S02]  /*0150*/  IABS R14, R2 ;  /* 0x00000002000e7213 */ /* 0x000fe40000000000 */
[-C--:B------:R-:W-:Y:S01]  /*0160*/  IABS R6, R5.reuse ;  /* 0x0000000500067213 */ /* 0x080fe20000000000 */
[----:B------:R-:W2:Y:S01]  /*0170*/  I2F.RP R12, R3 ;  /* 0x00000003000c7306 */ /* 0x000ea20000209400 */
[----:B------:R-:W-:-:S07]  /*0180*/  IABS R13, R5 ;  /* 0x00000005000d7213 */ /* 0x000fce0000000000 */
[----:B------:R-:W3:Y:S01]  /*0190*/  I2F.RP R7, R6 ;  /* 0x0000000600077306 */ /* 0x000ee20000209400 */
[----:B0-----:R-:W-:-:S07]  /*01a0*/  UISETP.GE.AND UP0, UPT, UR6, 0x1, UPT ;  /* 0x000000010600788c */ /* 0x001fce000bf06270 */
[----:B--2---:R-:W-:Y:S08]  /*01b0*/  MUFU.RCP R12, R12 ;  /* 0x0000000c000c7308 */ /* 0x004ff00000001000 */
[----:B---3--:R-:W0:Y:S02]  /*01c0*/  MUFU.RCP R7, R7 ;  /* 0x0000000700077308 */ /* 0x008e240000001000 */
[----:B0-----:R-:W-:-:S06]  /*01d0*/  VIADD R8, R7, 0xffffffe ;  /* 0x0ffffffe07087836 */ /* 0x001fcc0000000000 */
[----:B------:R0:W2:Y:S02]  /*01e0*/  F2I.FTZ.U32.TRUNC.NTZ R9, R8 ;  /* 0x0000000800097305 */ /* 0x0000a4000021f000 */
[----:B0-----:R-:W-:Y:S02]  /*01f0*/  IMAD.MOV.U32 R8, RZ, RZ, RZ ;  /* 0x000000ffff087224 */ /* 0x001fe400078e00ff */
[----:B--2---:R-:W-:-:S04]  /*0200*/  IMAD.MOV R11, RZ, RZ, -R9 ;  /* 0x000000ffff0b7224 */ /* 0x004fc800078e0a09 */
[----:B------:R-:W-:-:S04]  /*0210*/  IMAD R11, R11, R6, RZ ;  /* 0x000000060b0b7224 */ /* 0x000fc800078e02ff */
[----:B------:R-:W-:-:S04]  /*0220*/  IMAD.HI.U32 R7, R9, R11, R8 ;  /* 0x0000000b09077227 */ /* 0x000fc800078e0008 */
[----:B------:R-:W-:Y:S02]  /*0230*/  IMAD.MOV.U32 R8, RZ, RZ, R10 ;  /* 0x000000ffff087224 */ /* 0x000fe400078e000a */
[----:B------:R-:W-:Y:S02]  /*0240*/  IMAD.MOV R9, RZ, RZ, -R13 ;  /* 0x000000ffff097224 */ /* 0x000fe400078e0a0d */
[----:B------:R-:W-:-:S04]  /*0250*/  IMAD.HI.U32 R7, R7, R8, RZ ;  /* 0x0000000807077227 */ /* 0x000fc800078e00ff */
[----:B------:R-:W-:Y:S02]  /*0260*/  IMAD R9, R7, R9, R8 ;  /* 0x0000000907097224 */ /* 0x000fe400078e0208 */
[----:B------:R-:W-:-:S03]  /*0270*/  VIADD R10, R12, 0xffffffe ;  /* 0x0ffffffe0c0a7836 */ /* 0x000fc60000000000 */
[----:B------:R-:W-:Y:S01]  /*0280*/  ISETP.GT.U32.AND P0, PT, R6, R9, PT ;  /* 0x000000090600720c */ /* 0x000fe20003f04070 */
[----:B------:R0:W2:Y:S02]  /*0290*/  F2I.FTZ.U32.TRUNC.NTZ R11, R10 ;  /* 0x0000000a000b7305 */ /* 0x0000a4000021f000 */
[----:B0-----:R-:W-:-:S10]  /*02a0*/  IMAD.MOV.U32 R10, RZ, RZ, RZ ;  /* 0x000000ffff0a7224 */ /* 0x001fd400078e00ff */
[--C-:B------:R-:W-:Y:S02]  /*02b0*/  @!P0 IMAD.IADD R9, R9, 0x1, -R6.reuse ;  /* 0x0000000109098824 */ /* 0x100fe400078e0a06 */
[----:B--2---:R-:W-:Y:S02]  /*02c0*/  IMAD.MOV R12, RZ, RZ, -R11 ;  /* 0x000000ffff0c7224 */ /* 0x004fe400078e0a0b */
[----:B------:R-:W-:Y:S01]  /*02d0*/  IMAD.IADD R8, R9, 0x1, -R6 ;  /* 0x0000000109087824 */ /* 0x000fe200078e0a06 */
[----:B------:R-:W-:Y:S01]  /*02e0*/  ISETP.GT.U32.AND P1, PT, R6, R9, PT ;  /* 0x000000090600720c */ /* 0x000fe20003f24070 */
[----:B------:R-:W-:-:S03]  /*02f0*/  IMAD R15, R12, R3, RZ ;  /* 0x000000030c0f7224 */ /* 0x000fc600078e02ff */
[----:B------:R-:W-:Y:S01]  /*0300*/  SEL R13, R8, R9, !P1 ;  /* 0x00000009080d7207 */ /* 0x000fe20004800000 */
[----:B------:R-:W-:Y:S01]  /*0310*/  IMAD.HI.U32 R11, R11, R15, R10 ;  /* 0x0000000f0b0b7227 */ /* 0x000fe200078e000a */
[----:B------:R-:W-:Y:S02]  /*0320*/  ISETP.NE.AND P1, PT, R5, RZ, PT ;  /* 0x000000ff0500720c */ /* 0x000fe40003f25270 */
[----:B------:R-:W-:Y:S01]  /*0330*/  LOP3.LUT R8, RZ, R5, RZ, 0x33, !PT ;  /* 0x00000005ff087212 */ /* 0x000fe200078e33ff */
[----:B------:R-:W-:Y:S01]  /*0340*/  @!P2 IMAD.MOV R13, RZ, RZ, -R13 ;  /* 0x000000ffff0da224 */ /* 0x000fe200078e0a0d */
[----:B------:R-:W-:Y:S01]  /*0350*/  IABS R10, R4 ;  /* 0x00000004000a7213 */ /* 0x000fe20000000000 */
[----:B------:R-:W-:-:S03]  /*0360*/  IMAD.MOV R15, RZ, RZ, -R14 ;  /* 0x000000ffff0f7224 */ /* 0x000fc600078e0a0e */
[----:B------:R-:W-:Y:S01]  /*0370*/  SEL R13, R8, R13, !P1 ;  /* 0x0000000d080d7207 */ /* 0x000fe20004800000 */
[----:B------:R-:W0:Y:S03]  /*0380*/  I2F.RP R14, R10 ;  /* 0x0000000a000e7306 */ /* 0x000e260000209400 */
[----:B------:R-:W-:-:S05]  /*0390*/  IABS R12, R13 ;  /* 0x0000000d000c7213 */ /* 0x000fca0000000000 */
[----:B------:R-:W-:-:S04]  /*03a0*/  IMAD.HI.U32 R11, R11, R12, RZ ;  /* 0x0000000c0b0b7227 */ /* 0x000fc800078e00ff */
[----:B------:R-:W-:Y:S01]  /*03b0*/  IMAD R12, R11, R15, R12 ;  /* 0x0000000f0b0c7224 */ /* 0x000fe200078e020c */
[----:B0-----:R-:W0:Y:S04]  /*03c0*/  MUFU.RCP R14, R14 ;  /* 0x0000000e000e7308 */ /* 0x001e280000001000 */
[----:B------:R-:W-:-:S13]  /*03d0*/  ISETP.GT.U32.AND P3, PT, R3, R12, PT ;  /* 0x0000000c0300720c */ /* 0x000fda0003f64070 */
[----:B------:R-:W-:Y:S02]  /*03e0*/  @!P3 IMAD.IADD R12, R12, 0x1, -R3 ;  /* 0x000000010c0cb824 */ /* 0x000fe400078e0a03 */
[----:B------:R-:W-:Y:S01]  /*03f0*/  @!P3 VIADD R11, R11, 0x1 ;  /* 0x000000010b0bb836 */ /* 0x000fe20000000000 */
[----:B------:R-:W-:Y:S02]  /*0400*/  ISETP.NE.AND P3, PT, R2, RZ, PT ;  /* 0x000000ff0200720c */ /* 0x000fe40003f65270 */
[----:B------:R-:W-:Y:S01]  /*0410*/  ISETP.GE.U32.AND P2, PT, R12, R3, PT ;  /* 0x000000030c00720c */ /* 0x000fe20003f46070 */
[----:B0-----:R-:W-:Y:S01]  /*0420*/  VIADD R12, R14, 0xffffffe ;  /* 0x0ffffffe0e0c7836 */ /* 0x001fe20000000000 */
[----:B------:R-:W-:-:S04]  /*0430*/  LOP3.LUT R3, R13, R2, RZ, 0x3c, !PT ;  /* 0x000000020d037212 */ /* 0x000fc800078e3cff */
[----:B------:R-:W-:Y:S02]  /*0440*/  ISETP.GE.AND P4, PT, R3, RZ, PT ;  /* 0x000000ff0300720c */ /* 0x000fe40003f86270 */
[----:B------:R-:W0:Y:S05]  /*0450*/  F2I.FTZ.U32.TRUNC.NTZ R3, R12 ;  /* 0x0000000c00037305 */ /* 0x000e2a000021f000 */
[----:B------:R-:W-:-:S06]  /*0460*/  @P2 VIADD R11, R11, 0x1 ;  /* 0x000000010b0b2836 */ /* 0x000fcc0000000000 */
[----:B------:R-:W-:Y:S01]  /*0470*/  @!P4 IMAD.MOV R11, RZ, RZ, -R11 ;  /* 0x000000ffff0bc224 */ /* 0x000fe200078e0a0b */
[----:B------:R-:W-:Y:S01]  /*0480*/  @!P3 LOP3.LUT R11, RZ, R2, RZ, 0x33, !PT ;  /* 0x00000002ff0bb212 */ /* 0x000fe200078e33ff */
[----:B0-----:R-:W-:-:S04]  /*0490*/  IMAD.MOV R17, RZ, RZ, -R3 ;  /* 0x000000ffff117224 */ /* 0x001fc800078e0a03 */
[----:B------:R-:W-:-:S04]  /*04a0*/  IMAD.MOV R14, RZ, RZ, -R11 ;  /* 0x000000ffff0e7224 */ /* 0x000fc800078e0a0b */
[----:B------:R-:W-:Y:S02]  /*04b0*/  IMAD R15, R2, R14, R13 ;  /* 0x0000000e020f7224 */ /* 0x000fe400078e020d */
[----:B------:R-:W-:Y:S02]  /*04c0*/  IMAD R13, R17, R10, RZ ;  /* 0x0000000a110d7224 */ /* 0x000fe400078e02ff */
[----:B------:R-:W-:Y:S01]  /*04d0*/  IMAD.MOV.U32 R2, RZ, RZ, RZ ;  /* 0x000000ffff027224 */ /* 0x000fe200078e00ff */
[----:B------:R-:W-:-:S03]  /*04e0*/  IABS R14, R15 ;  /* 0x0000000f000e7213 */ /* 0x000fc60000000000 */
[----:B------:R-:W-:-:S04]  /*04f0*/  IMAD.HI.U32 R2, R3, R13, R2 ;  /* 0x0000000d03027227 */ /* 0x000fc800078e0002 */
[----:B------:R-:W-:-:S04]  /*0500*/  IMAD.MOV.U32 R13, RZ, RZ, R14 ;  /* 0x000000ffff0d7224 */ /* 0x000fc800078e000e */
[----:B------:R-:W-:-:S04]  /*0510*/  IMAD.HI.U32 R3, R2, R13, RZ ;  /* 0x0000000d02037227 */ /* 0x000fc800078e00ff */
[----:B------:R-:W-:-:S04]  /*0520*/  IMAD.MOV R2, RZ, RZ, -R3 ;  /* 0x000000ffff027224 */ /* 0x000fc800078e0a03 */
[----:B------:R-:W-:Y:S01]  /*0530*/  IMAD R13, R10, R2, R13 ;  /* 0x000000020a0d7224 */ /* 0x000fe200078e020d */
[----:B------:R-:W-:-:S04]  /*0540*/  LOP3.LUT R2, R15, R4, RZ, 0x3c, !PT ;  /* 0x000000040f027212 */ /* 0x000fc800078e3cff */
[----:B------:R-:W-:Y:S02]  /*0550*/  ISETP.GT.U32.AND P3, PT, R10, R13, PT ;  /* 0x0000000d0a00720c */ /* 0x000fe40003f64070 */
[----:B------:R-:W-:Y:S01]  /*0560*/  ISETP.GE.AND P4, PT, R2, RZ, PT ;  /* 0x000000ff0200720c */ /* 0x000fe20003f86270 */
[----:B------:R-:W-:-:S10]  /*0570*/  IMAD.MOV.U32 R2, RZ, RZ, -0xeb60d36 ;  /* 0xf149f2caff027424 */ /* 0x000fd400078e00ff */
[----:B------:R-:W-:Y:S02]  /*0580*/  @!P3 IMAD.IADD R13, R13, 0x1, -R10 ;  /* 0x000000010d0db824 */ /* 0x000fe400078e0a0a */
[----:B------:R-:W-:Y:S01]  /*0590*/  @!P3 VIADD R3, R3, 0x1 ;  /* 0x000000010303b836 */ /* 0x000fe20000000000 */
[----:B------:R-:W-:Y:S02]  /*05a0*/  ISETP.NE.AND P3, PT, R4, RZ, PT ;  /* 0x000000ff0400720c */ /* 0x000fe40003f65270 */
[----:B------:R-:W-:-:S13]  /*05b0*/  ISETP.GE.U32.AND P2, PT, R13, R10, PT ;  /* 0x0000000a0d00720c */ /* 0x000fda0003f46070 */
[----:B------:R-:W-:-:S04]  /*05c0*/  @P2 VIADD R3, R3, 0x1 ;  /* 0x0000000103032836 */ /* 0x000fc80000000000 */
[----:B------:R-:W-:Y:S01]  /*05d0*/  @!P4 IMAD.MOV R3, RZ, RZ, -R3 ;  /* 0x000000ffff03c224 */ /* 0x000fe200078e0a03 */
[----:B------:R-:W-:-:S05]  /*05e0*/  @!P3 LOP3.LUT R3, RZ, R4, RZ, 0x33, !PT ;  /* 0x00000004ff03b212 */ /* 0x000fca00078e33ff */
[----:B------:R-:W-:-:S04]  /*05f0*/  IMAD.MOV R13, RZ, RZ, -R3 ;  /* 0x000000ffff0d7224 */ /* 0x000fc800078e0a03 */
[----:B------:R-:W-:Y:S01]  /*0600*/  IMAD R4, R4, R13, R15 ;  /* 0x0000000d04047224 */ /* 0x000fe200078e020f */
[----:B-1----:R-:W-:Y:S06]  /*0610*/  BRA.U !UP0, `(.L_x_91) ;  /* 0x0000000908607547 */ /* 0x002fec000b800000 */
[----:B------:R-:W-:Y:S01]  /*0620*/  ISETP.GE.U32.AND P2, PT, R9, R6, PT ;  /* 0x000000060900720c */ /* 0x000fe20003f46070 */
[----:B------:R-:W-:Y:S01]  /*0630*/  @!P0 VIADD R7, R7, 0x1 ;  /* 0x0000000107078836 */ /* 0x000fe20000000000 */
[----:B------:R-:W-:Y:S01]  /*0640*/  LOP3.LUT R5, R0, R5, RZ, 0x3c, !PT ;  /* 0x0000000500057212 */ /* 0x000fe200078e3cff */
[----:B------:R-:W-:Y:S01]  /*0650*/  ULOP3.LUT UR10, UR6, 0x7, URZ, 0xc0, !UPT ;  /* 0x00000007060a7892 */ /* 0x000fe2000f8ec0ff */
[----:B------:R-:W-:Y:S01]  /*0660*/  IMAD.MOV.U32 R2, RZ, RZ, -0xeb60d36 ;  /* 0xf149f2caff027424 */ /* 0x000fe200078e00ff */
[----:B------:R-:W-:Y:S01]  /*0670*/  ULOP3.LUT UR11, UR6, 0x3, URZ, 0xc0, !UPT ;  /* 0x00000003060b7892 */ /* 0x000fe2000f8ec0ff */
[----:B------:R-:W-:Y:S01]  /*0680*/  ISETP.GE.AND P3, PT, R5, RZ, PT ;  /* 0x000000ff0500720c */ /* 0x000fe20003f66270 */
[----:B------:R-:W-:Y:S02]  /*0690*/  UIADD3 UR4, UPT, UPT, UR10, -0x1, URZ ;  /* 0xffffffff0a047890 */ /* 0x000fe4000fffe0ff */
[----:B------:R-:W-:Y:S02]  /*06a0*/  ULOP3.LUT UR6, UR6, 0x7ffffff8, URZ, 0xc0, !UPT ;  /* 0x7ffffff806067892 */ /* 0x000fe4000f8ec0ff */
[----:B------:R-:W-:-:S02]  /*06b0*/  UISETP.GE.U32.AND UP0, UPT, UR4, 0x3, UPT ;  /* 0x000000030400788c */ /* 0x000fc4000bf06070 */
[----:B------:R-:W-:Y:S01]  /*06c0*/  @P2 VIADD R7, R7, 0x1 ;  /* 0x0000000107072836 */ /* 0x000fe20000000000 */
[----:B------:R-:W-:-:S05]  /*06d0*/  UMOV UR4, URZ ;  /* 0x000000ff00047c82 */ /* 0x000fca0008000000 */
[----:B------:R-:W-:-:S05]  /*06e0*/  @!P3 IMAD.MOV R7, RZ, RZ, -R7 ;  /* 0x000000ffff07b224 */ /* 0x000fca00078e0a07 */
[----:B------:R-:W-:-:S05]  /*06f0*/  SEL R8, R8, R7, !P1 ;  /* 0x0000000708087207 */ /* 0x000fca0004800000 */
[----:B------:R-:W-:-:S07]  /*0700*/  IMAD R5, R8, UR7, R11 ;  /* 0x0000000708057c24 */ /* 0x000fce000f8e020b */
.L_x_98:
[----:B------:R-:W0:Y:S01]  /*0710*/  LDCU UR5, c[0x0][0x3a0] ;  /* 0x00007400ff0577ac */ /* 0x000e220008000800 */
[----:B------:R-:W1:Y:S01]  /*0720*/  LDCU UR8, c[0x0][0x398] ;  /* 0x00007300ff0877ac */ /* 0x000e620008000800 */
[----:B0-----:R-:W-:Y:S01]  /*0730*/  IMAD.U32 R11, RZ, RZ, UR5 ;  /* 0x00000005ff0b7e24 */ /* 0x001fe2000f8e00ff */
[----:B------:R-:W-:-:S03]  /*0740*/  UMOV UR5, URZ ;  /* 0x000000ff00057c82 */ /* 0x000fc60008000000 */
[----:B------:R-:W-:Y:S01]  /*0750*/  IMAD R12, R3, R11, UR4 ;  /* 0x00000004030c7e24 */ /* 0x000fe2000f8e020b */
[----:B------:R-:W-:Y:S01]  /*0760*/  ISETP.GE.U32.AND P0, PT, R11, 0x8, PT ;  /* 0x000000080b00780c */ /* 0x000fe20003f06070 */
[----:B------:R-:W-:Y:S02]  /*0770*/  UIADD3 UR4, UPT, UPT, UR4, 0x1, URZ ;  /* 0x0000000104047890 */ /* 0x000fe4000fffe0ff */
[----:B-1----:R-:W-:-:S04]  /*0780*/  IMAD R10, R5, UR8, R12 ;  /* 0x00000008050a7c24 */ /* 0x002fc8000f8e020c */
[----:B------:R-:W-:-:S06]  /*0790*/  ISETP.NE.AND P5, PT, R11, UR4, PT ;  /* 0x000000040b007c0c */ /* 0x000fcc000bfa5270 */
[----:B------:R-:W-:Y:S07]  /*07a0*/  @!P0 BRA `(.L_x_92) ;  /* 0x0000000000e88947 */ /* 0x000fee0003800000 */
[----:B------:R-:W0:Y:S01]  /*07b0*/  LDC R11, c[0x0][0x3a0] ;  /* 0x0000e800ff0b7b82 */ /* 0x000e220000000800 */
[----:B------:R-:W1:Y:S01]  /*07c0*/  LDCU.64 UR8, c[0x0][0x398] ;  /* 0x00007300ff0877ac */ /* 0x000e620008000a00 */
[----:B------:R-:W-:-:S06]  /*07d0*/  UMOV UR5, URZ ;  /* 0x000000ff00057c82 */ /* 0x000fcc0008000000 */
[----:B------:R-:W2:Y:S02]  /*07e0*/  LDC.64 R6, c[0x0][0x380] ;  /* 0x0000e000ff067b82 */ /* 0x000ea40000000a00 */
.L_x_93:
[----:B0-----:R-:W-:-:S04]  /*07f0*/  IMAD R19, R4, R11, UR5 ;  /* 0x0000000504137e24 */ /* 0x001fc8000f8e020b */
[C---:B------:R-:W-:Y:S01]  /*0800*/  VIADD R8, R19.reuse, 0x1 ;  /* 0x0000000113087836 */ /* 0x040fe20000000000 */
[C---:B-1----:R-:W-:Y:S01]  /*0810*/  ISETP.GE.AND P3, PT, R19.reuse, UR9, PT ;  /* 0x0000000913007c0c */ /* 0x042fe2000bf66270 */
[----:B------:R-:W-:Y:S02]  /*0820*/  IMAD R9, R10, UR9, R19 ;  /* 0x000000090a097c24 */ /* 0x000fe4000f8e0213 */
[----:B------:R-:W-:Y:S01]  /*0830*/  VIADD R13, R19, 0x2 ;  /* 0x00000002130d7836 */ /* 0x000fe20000000000 */
[----:B------:R-:W-:Y:S02]  /*0840*/  ISETP.GE.OR P3, PT, R12, UR8, P3 ;  /* 0x000000080c007c0c */ /* 0x000fe40009f66670 */
[----:B------:R-:W-:Y:S01]  /*0850*/  ISETP.GE.AND P4, PT, R8, UR9, PT ;  /* 0x0000000908007c0c */ /* 0x000fe2000bf86270 */
[----:B--2---:R-:W-:Y:S01]  /*0860*/  IMAD.WIDE R8, R9, 0x4, R6 ;  /* 0x0000000409087825 */ /* 0x004fe200078e0206 */
[----:B------:R-:W-:Y:S02]  /*0870*/  ISETP.GE.AND P2, PT, R13, UR9, PT ;  /* 0x000000090d007c0c */ /* 0x000fe4000bf46270 */
[----:B------:R-:W-:-:S02]  /*0880*/  ISETP.GE.OR P4, PT, R12, UR8, P4 ;  /* 0x000000080c007c0c */ /* 0x000fc4000a786670 */
[----:B------:R-:W-:-:S05]  /*0890*/  ISETP.GE.OR P2, PT, R12, UR8, P2 ;  /* 0x000000080c007c0c */ /* 0x000fca0009746670 */
[----:B------:R-:W2:Y:S06]  /*08a0*/  @!P3 LDG.E R13, desc[UR12][R8.64] ;  /* 0x0000000c080db981 */ /* 0x000eac000c1e1900 */
[----:B------:R-:W3:Y:S04]  /*08b0*/  @!P4 LDG.E R15, desc[UR12][R8.64+0x4] ;  /* 0x0000040c080fc981 */ /* 0x000ee8000c1e1900 */
[----:B------:R-:W4:Y:S01]  /*08c0*/  @!P2 LDG.E R17, desc[UR12][R8.64+0x8] ;  /* 0x0000080c0811a981 */ /* 0x000f22000c1e1900 */
[----:B------:R-:W-:-:S05]  /*08d0*/  VIADD R14, R19, 0x3 ;  /* 0x00000003130e7836 */ /* 0x000fca0000000000 */
[----:B------:R-:W-:Y:S01]  /*08e0*/  ISETP.GE.AND P0, PT, R14, UR9, PT ;  /* 0x000000090e007c0c */ /* 0x000fe2000bf06270 */
[----:B------:R-:W-:-:S03]  /*08f0*/  VIADD R14, R19, 0x4 ;  /* 0x00000004130e7836 */ /* 0x000fc60000000000 */
[----:B------:R-:W-:Y:S02]  /*0900*/  ISETP.GE.OR P0, PT, R12, UR8, P0 ;  /* 0x000000080c007c0c */ /* 0x000fe40008706670 */
[----:B------:R-:W-:Y:S01]  /*0910*/  ISETP.GE.AND P1, PT, R14, UR9, PT ;  /* 0x000000090e007c0c */ /* 0x000fe2000bf26270 */
[----:B------:R-:W-:-:S03]  /*0920*/  VIADD R14, R19, 0x5 ;  /* 0x00000005130e7836 */ /* 0x000fc60000000000 */
[----:B------:R-:W-:Y:S02]  /*0930*/  ISETP.GE.OR P1, PT, R12, UR8, P1 ;  /* 0x000000080c007c0c */ /* 0x000fe40008f26670 */
[----:B--2---:R-:W-:-:S04]  /*0940*/  @!P3 FSETP.GT.AND P6, PT, R13, R2, PT ;  /* 0x000000020d00b20b */ /* 0x004fc80003fc4000 */
[----:B------:R-:W-:Y:S02]  /*0950*/  @!P3 FSEL R2, R13, R2, P6 ;  /* 0x000000020d02b208 */ /* 0x000fe40003000000 */
[----:B------:R-:W-:Y:S01]  /*0960*/  ISETP.GE.AND P3, PT, R14, UR9, PT ;  /* 0x000000090e007c0c */ /* 0x000fe2000bf66270 */
[----:B------:R-:W2:Y:S01]  /*0970*/  @!P0 LDG.E R13, desc[UR12][R8.64+0xc] ;  /* 0x00000c0c080d8981 */ /* 0x000ea2000c1e1900 */
[----:B------:R-:W-:Y:S01]  /*0980*/  VIADD R14, R19, 0x6 ;  /* 0x00000006130e7836 */ /* 0x000fe20000000000 */
[CC--:B---3--:R-:W-:Y:S02]  /*0990*/  @!P4 FSETP.GT.AND P6, PT, R15.reuse, R2.reuse, PT ;  /* 0x000000020f00c20b */ /* 0x0c8fe40003fc4000 */
[----:B------:R-:W-:Y:S02]  /*09a0*/  ISETP.GE.OR P3, PT, R12, UR8, P3 ;  /* 0x000000080c007c0c */ /* 0x000fe40009f66670 */
[----:B------:R-:W-:Y:S02]  /*09b0*/  @!P4 FSEL R2, R15, R2, P6 ;  /* 0x000000020f02c208 */ /* 0x000fe40003000000 */
[----:B------:R-:W-:Y:S01]  /*09c0*/  ISETP.GE.AND P4, PT, R14, UR9, PT ;  /* 0x000000090e007c0c */ /* 0x000fe2000bf86270 */
[----:B------:R-:W3:Y:S01]  /*09d0*/  @!P1 LDG.E R15, desc[UR12][R8.64+0x10] ;  /* 0x0000100c080f9981 */ /* 0x000ee2000c1e1900 */
[----:B------:R-:W-:Y:S01]  /*09e0*/  VIADD R14, R19, 0x7 ;  /* 0x00000007130e7836 */ /* 0x000fe20000000000 */
[----:B----4-:R-:W-:-:S02]  /*09f0*/  @!P2 FSETP.GT.AND P6, PT, R17, R2, PT ;  /* 0x000000021100a20b */ /* 0x010fc40003fc4000 */
[----:B------:R-:W-:Y:S02]  /*0a00*/  ISETP.GE.OR P4, PT, R12, UR8, P4 ;  /* 0x000000080c007c0c */ /* 0x000fe4000a786670 */
[----:B------:R-:W-:Y:S02]  /*0a10*/  @!P2 FSEL R2, R17, R2, P6 ;  /* 0x000000021102a208 */ /* 0x000fe40003000000 */
[----:B------:R-:W-:Y:S01]  /*0a20*/  ISETP.GE.AND P2, PT, R14, UR9, PT ;  /* 0x000000090e007c0c */ /* 0x000fe2000bf46270 */
[----:B------:R-:W4:Y:S03]  /*0a30*/  @!P3 LDG.E R17, desc[UR12][R8.64+0x14] ;  /* 0x0000140c0811b981 */ /* 0x000f26000c1e1900 */
[----:B------:R-:W-:-:S05]  /*0a40*/  ISETP.GE.OR P2, PT, R12, UR8, P2 ;  /* 0x000000080c007c0c */ /* 0x000fca0009746670 */
[----:B------:R-:W5:Y:S08]  /*0a50*/  @!P4 LDG.E R19, desc[UR12][R8.64+0x18] ;  /* 0x0000180c0813c981 */ /* 0x000f70000c1e1900 */
[----:B------:R-:W5:Y:S01]  /*0a60*/  @!P2 LDG.E R21, desc[UR12][R8.64+0x1c] ;  /* 0x00001c0c0815a981 */ /* 0x000f62000c1e1900 */
[----:B------:R-:W-:-:S04]  /*0a70*/  UIADD3 UR5, UPT, UPT, UR5, 0x8, URZ ;  /* 0x0000000805057890 */ /* 0x000fc8000fffe0ff */
[----:B------:R-:W-:Y:S01]  /*0a80*/  UISETP.NE.AND UP1, UPT, UR5, UR6, UPT ;  /* 0x000000060500728c */ /* 0x000fe2000bf25270 */
[----:B--2---:R-:W-:-:S04]  /*0a90*/  @!P0 FSETP.GT.AND P6, PT, R13, R2, PT ;  /* 0x000000020d00820b */ /* 0x004fc80003fc4000 */
[----:B------:R-:W-:-:S04]  /*0aa0*/  @!P0 FSEL R2, R13, R2, P6 ;  /* 0x000000020d028208 */ /* 0x000fc80003000000 */
[----:B---3--:R-:W-:-:S04]  /*0ab0*/  @!P1 FSETP.GT.AND P0, PT, R15, R2, PT ;  /* 0x000000020f00920b */ /* 0x008fc80003f04000 */
[----:B------:R-:W-:-:S04]  /*0ac0*/  @!P1 FSEL R2, R15, R2, P0 ;  /* 0x000000020f029208 */ /* 0x000fc80000000000 */
[----:B----4-:R-:W-:-:S04]  /*0ad0*/  @!P3 FSETP.GT.AND P0, PT, R17, R2, PT ;  /* 0x000000021100b20b */ /* 0x010fc80003f04000 */
[----:B------:R-:W-:-:S04]  /*0ae0*/  @!P3 FSEL R2, R17, R2, P0 ;  /* 0x000000021102b208 */ /* 0x000fc80000000000 */
[----:B-----5:R-:W-:-:S04]  /*0af0*/  @!P4 FSETP.GT.AND P0, PT, R19, R2, PT ;  /* 0x000000021300c20b */ /* 0x020fc80003f04000 */
[----:B------:R-:W-:-:S04]  /*0b00*/  @!P4 FSEL R2, R19, R2, P0 ;  /* 0x000000021302c208 */ /* 0x000fc80000000000 */
[----:B------:R-:W-:-:S04]  /*0b10*/  @!P2 FSETP.GT.AND P0, PT, R21, R2, PT ;  /* 0x000000021500a20b */ /* 0x000fc80003f04000 */
[----:B------:R-:W-:Y:S01]  /*0b20*/  @!P2 FSEL R2, R21, R2, P0 ;  /* 0x000000021502a208 */ /* 0x000fe20000000000 */
[----:B------:R-:W-:Y:S08]  /*0b30*/  BRA.U UP1, `(.L_x_93) ;  /* 0xfffffffd012c7547 */ /* 0x000ff0000b83ffff */
[----:B------:R-:W-:-:S05]  /*0b40*/  UMOV UR5, UR6 ;  /* 0x0000000600057c82 */ /* 0x000fca0008000000 */
.L_x_92:
[----:B------:R-:W-:-:S09]  /*0b50*/  UISETP.NE.AND UP1, UPT, UR10, URZ, UPT ;  /* 0x000000ff0a00728c */ /* 0x000fd2000bf25270 */
[----:B------:R-:W-:Y:S05]  /*0b60*/  BRA.U !UP1, `(.L_x_94) ;  /* 0x0000000509087547 */ /* 0x000fea000b800000 */
[----:B------:R-:W-:Y:S01]  /*0b70*/  UISETP.NE.AND UP1, UPT, UR11, URZ, UPT ;  /* 0x000000ff0b00728c */ /* 0x000fe2000bf25270 */
[----:B------:R-:W-:Y:S10]  /*0b80*/  BRA.U !UP0, `(.L_x_95) ;  /* 0x0000000108747547 */ /* 0x000ff4000b800000 */
[----:B------:R-:W0:Y:S01]  /*0b90*/  LDCU UR9, c[0x0][0x39c] ;  /* 0x00007380ff0977ac */ /* 0x000e220008000800 */
[----:B------:R-:W1:Y:S01]  /*0ba0*/  LDC.64 R6, c[0x0][0x380] ;  /* 0x0000e000ff067b82 */ /* 0x000e620000000a00 */
[----:B------:R-:W-:-:S04]  /*0bb0*/  IMAD R13, R4, R11, UR5 ;  /* 0x00000005040d7e24 */ /* 0x000fc8000f8e020b */
[C---:B------:R-:W-:Y:S01]  /*0bc0*/  VIADD R8, R13.reuse, 0x1 ;  /* 0x000000010d087836 */ /* 0x040fe20000000000 */
[----:B0-----:R-:W-:Y:S01]  /*0bd0*/  ISETP.GE.AND P0, PT, R13, UR9, PT ;  /* 0x000000090d007c0c */ /* 0x001fe2000bf06270 */
[----:B------:R-:W-:-:S03]  /*0be0*/  IMAD R9, R10, UR9, R13 ;  /* 0x000000090a097c24 */ /* 0x000fc6000f8e020d */
[----:B------:R-:W-:Y:S01]  /*0bf0*/  ISETP.GE.AND P1, PT, R8, UR9, PT ;  /* 0x0000000908007c0c */ /* 0x000fe2000bf26270 */
[----:B------:R-:W-:Y:S01]  /*0c00*/  VIADD R8, R13, 0x2 ;  /* 0x000000020d087836 */ /* 0x000fe20000000000 */
[C---:B------:R-:W-:Y:S02]  /*0c10*/  ISETP.GE.OR P0, PT, R12.reuse, UR8, P0 ;  /* 0x000000080c007c0c */ /* 0x040fe40008706670 */
[----:B------:R-:W-:Y:S01]  /*0c20*/  ISETP.GE.OR P1, PT, R12, UR8, P1 ;  /* 0x000000080c007c0c */ /* 0x000fe20008f26670 */
[----:B-1----:R-:W-:Y:S01]  /*0c30*/  IMAD.WIDE R6, R9, 0x4, R6 ;  /* 0x0000000409067825 */ /* 0x002fe200078e0206 */
[----:B------:R-:W-:-:S03]  /*0c40*/  ISETP.GE.AND P2, PT, R8, UR9, PT ;  /* 0x0000000908007c0c */ /* 0x000fc6000bf46270 */
[----:B------:R-:W-:Y:S01]  /*0c50*/  VIADD R8, R13, 0x3 ;  /* 0x000000030d087836 */ /* 0x000fe20000000000 */
[----:B------:R-:W-:-:S05]  /*0c60*/  ISETP.GE.OR P2, PT, R12, UR8, P2 ;  /* 0x000000080c007c0c */ /* 0x000fca0009746670 */
[----:B------:R-:W2:Y:S01]  /*0c70*/  @!P0 LDG.E R9, desc[UR12][R6.64] ;  /* 0x0000000c06098981 */ /* 0x000ea2000c1e1900 */
[----:B------:R-:W-:-:S03]  /*0c80*/  ISETP.GE.AND P3, PT, R8, UR9, PT ;  /* 0x0000000908007c0c */ /* 0x000fc6000bf66270 */
[----:B------:R-:W3:Y:S01]  /*0c90*/  @!P1 LDG.E R13, desc[UR12][R6.64+0x4] ;  /* 0x0000040c060d9981 */ /* 0x000ee2000c1e1900 */
[----:B------:R-:W-:-:S03]  /*0ca0*/  ISETP.GE.OR P3, PT, R12, UR8, P3 ;  /* 0x000000080c007c0c */ /* 0x000fc60009f66670 */
[----:B------:R-:W4:Y:S10]  /*0cb0*/  @!P2 LDG.E R15, desc[UR12][R6.64+0x8] ;  /* 0x0000080c060fa981 */ /* 0x000f34000c1e1900 */
[----:B------:R-:W5:Y:S01]  /*0cc0*/  @!P3 LDG.E R17, desc[UR12][R6.64+0xc] ;  /* 0x00000c0c0611b981 */ /* 0x000f62000c1e1900 */
[----:B------:R-:W-:Y:S01]  /*0cd0*/  UIADD3 UR5, UPT, UPT, UR5, 0x4, URZ ;  /* 0x0000000405057890 */ /* 0x000fe2000fffe0ff */
[----:B--2---:R-:W-:-:S04]  /*0ce0*/  @!P0 FSETP.GT.AND P4, PT, R9, R2, PT ;  /* 0x000000020900820b */ /* 0x004fc80003f84000 */
[----:B------:R-:W-:-:S04]  /*0cf0*/  @!P0 FSEL R2, R9, R2, P4 ;  /* 0x0000000209028208 */ /* 0x000fc80002000000 */
[----:B---3--:R-:W-:-:S04]  /*0d00*/  @!P1 FSETP.GT.AND P0, PT, R13, R2, PT ;  /* 0x000000020d00920b */ /* 0x008fc80003f04000 */
[----:B------:R-:W-:-:S04]  /*0d10*/  @!P1 FSEL R2, R13, R2, P0 ;  /* 0x000000020d029208 */ /* 0x000fc80000000000 */
[----:B----4-:R-:W-:-:S04]  /*0d20*/  @!P2 FSETP.GT.AND P0, PT, R15, R2, PT ;  /* 0x000000020f00a20b */ /* 0x010fc80003f04000 */
[----:B------:R-:W-:-:S04]  /*0d30*/  @!P2 FSEL R2, R15, R2, P0 ;  /* 0x000000020f02a208 */ /* 0x000fc80000000000 */
[----:B-----5:R-:W-:-:S04]  /*0d40*/  @!P3 FSETP.GT.AND P0, PT, R17, R2, PT ;  /* 0x000000021100b20b */ /* 0x020fc80003f04000 */
[----:B------:R-:W-:-:S09]  /*0d50*/  @!P3 FSEL R2, R17, R2, P0 ;  /* 0x000000021102b208 */ /* 0x000fd20000000000 */
.L_x_95:
[----:B------:R-:W-:Y:S05]  /*0d60*/  BRA.U !UP1, `(.L_x_94) ;  /* 0x0000000109887547 */ /* 0x000fea000b800000 */
[----:B------:R-:W-:Y:S01]  /*0d70*/  UISETP.NE.AND UP1, UPT, UR11, 0x1, UPT ;  /* 0x000000010b00788c */ /* 0x000fe2000bf25270 */
[----:B------:R-:W-:-:S08]  /*0d80*/  LOP3.LUT P2, RZ, R11, 0x1, RZ, 0xc0, !PT ;  /* 0x000000010bff7812 */ /* 0x000fd0000784c0ff */
[----:B------:R-:W-:Y:S05]  /*0d90*/  BRA.U !UP1, `(.L_x_96) ;  /* 0x0000000109447547 */ /* 0x000fea000b800000 */
[----:B------:R-:W0:Y:S01]  /*0da0*/  LDCU UR9, c[0x0][0x39c] ;  /* 0x00007380ff0977ac */ /* 0x000e220008000800 */
[----:B------:R-:W1:Y:S01]  /*0db0*/  LDC.64 R6, c[0x0][0x380] ;  /* 0x0000e000ff067b82 */ /* 0x000e620000000a00 */
[----:B------:R-:W-:-:S04]  /*0dc0*/  IMAD R9, R4, R11, UR5 ;  /* 0x0000000504097e24 */ /* 0x000fc8000f8e020b */
[C---:B------:R-:W-:Y:S01]  /*0dd0*/  VIADD R8, R9.reuse, 0x1 ;  /* 0x0000000109087836 */ /* 0x040fe20000000000 */
[----:B0-----:R-:W-:Y:S01]  /*0de0*/  ISETP.GE.AND P0, PT, R9, UR9, PT ;  /* 0x0000000909007c0c */ /* 0x001fe2000bf06270 */
[----:B------:R-:W-:-:S03]  /*0df0*/  IMAD R9, R10, UR9, R9 ;  /* 0x000000090a097c24 */ /* 0x000fc6000f8e0209 */
[----:B------:R-:W-:Y:S02]  /*0e00*/  ISETP.GE.AND P1, PT, R8, UR9, PT ;  /* 0x0000000908007c0c */ /* 0x000fe4000bf26270 */
[C---:B------:R-:W-:Y:S02]  /*0e10*/  ISETP.GE.OR P0, PT, R12.reuse, UR8, P0 ;  /* 0x000000080c007c0c */ /* 0x040fe40008706670 */
[----:B------:R-:W-:Y:S01]  /*0e20*/  ISETP.GE.OR P1, PT, R12, UR8, P1 ;  /* 0x000000080c007c0c */ /* 0x000fe20008f26670 */
[----:B-1----:R-:W-:-:S10]  /*0e30*/  IMAD.WIDE R6, R9, 0x4, R6 ;  /* 0x0000000409067825 */ /* 0x002fd400078e0206 */
[----:B------:R-:W2:Y:S04]  /*0e40*/  @!P0 LDG.E R9, desc[UR12][R6.64] ;  /* 0x0000000c06098981 */ /* 0x000ea8000c1e1900 */
[----:B------:R-:W3:Y:S01]  /*0e50*/  @!P1 LDG.E R13, desc[UR12][R6.64+0x4] ;  /* 0x0000040c060d9981 */ /* 0x000ee2000c1e1900 */
[----:B------:R-:W-:Y:S01]  /*0e60*/  UIADD3 UR5, UPT, UPT, UR5, 0x2, URZ ;  /* 0x0000000205057890 */ /* 0x000fe2000fffe0ff */
[----:B--2---:R-:W-:-:S04]  /*0e70*/  @!P0 FSETP.GT.AND P3, PT, R9, R2, PT ;  /* 0x000000020900820b */ /* 0x004fc80003f64000 */
[----:B------:R-:W-:-:S04]  /*0e80*/  @!P0 FSEL R2, R9, R2, P3 ;  /* 0x0000000209028208 */ /* 0x000fc80001800000 */
[----:B---3--:R-:W-:-:S04]  /*0e90*/  @!P1 FSETP.GT.AND P0, PT, R13, R2, PT ;  /* 0x000000020d00920b */ /* 0x008fc80003f04000 */
[----:B------:R-:W-:-:S09]  /*0ea0*/  @!P1 FSEL R2, R13, R2, P0 ;  /* 0x000000020d029208 */ /* 0x000fd20000000000 */
.L_x_96:
[----:B------:R-:W-:Y:S05]  /*0eb0*/  @!P2 BRA `(.L_x_94) ;  /* 0x000000000034a947 */ /* 0x000fea0003800000 */
[----:B------:R-:W0:Y:S01]  /*0ec0*/  LDCU UR9, c[0x0][0x39c] ;  /* 0x00007380ff0977ac */ /* 0x000e220008000800 */
[----:B------:R-:W-:Y:S01]  /*0ed0*/  IMAD R9, R4, R11, UR5 ;  /* 0x0000000504097e24 */ /* 0x000fe2000f8e020b */
[----:B------:R-:W-:Y:S04]  /*0ee0*/  BSSY.RECONVERGENT B0, `(.L_x_94) ;  /* 0x000000a000007945 */ /* 0x000fe80003800200 */
[----:B0-----:R-:W-:-:S04]  /*0ef0*/  ISETP.GE.AND P0, PT, R9, UR9, PT ;  /* 0x0000000909007c0c */ /* 0x001fc8000bf06270 */
[----:B------:R-:W-:-:S13]  /*0f00*/  ISETP.GE.OR P0, PT, R12, UR8, P0 ;  /* 0x000000080c007c0c */ /* 0x000fda0008706670 */
[----:B------:R-:W-:Y:S05]  /*0f10*/  @P0 BRA `(.L_x_97) ;  /* 0x0000000000180947 */ /* 0x000fea0003800000 */
[----:B------:R-:W0:Y:S01]  /*0f20*/  LDC.64 R6, c[0x0][0x380] ;  /* 0x0000e000ff067b82 */ /* 0x000e220000000a00 */
[----:B------:R-:W-:-:S04]  /*0f30*/  IMAD R9, R10, UR9, R9 ;  /* 0x000000090a097c24 */ /* 0x000fc8000f8e0209 */
[----:B0-----:R-:W-:-:S06]  /*0f40*/  IMAD.WIDE R6, R9, 0x4, R6 ;  /* 0x0000000409067825 */ /* 0x001fcc00078e0206 */
[----:B------:R-:W2:Y:S02]  /*0f50*/  LDG.E R7, desc[UR12][R6.64] ;  /* 0x0000000c06077981 */ /* 0x000ea4000c1e1900 */
[----:B--2---:R-:W-:-:S04]  /*0f60*/  FSETP.GT.AND P0, PT, R7, R2, PT ;  /* 0x000000020700720b */ /* 0x004fc80003f04000 */
[----:B------:R-:W-:-:S09]  /*0f70*/  FSEL R2, R7, R2, P0 ;  /* 0x0000000207027208 */ /* 0x000fd20000000000 */
.L_x_97:
[----:B------:R-:W-:Y:S05]  /*0f80*/  BSYNC.RECONVERGENT B0 ;  /* 0x0000000000007941 */ /* 0x000fea0003800200 */
.L_x_94:
[----:B------:R-:W-:Y:S05]  /*0f90*/  @P5 BRA `(.L_x_98) ;  /* 0xfffffff400dc5947 */ /* 0x000fea000383ffff */
.L_x_91:
[----:B------:R-:W0:Y:S02]  /*0fa0*/  LDC.64 R4, c[0x0][0x388] ;  /* 0x0000e200ff047b82 */ /* 0x000e240000000a00 */
[----:B0-----:R-:W-:-:S05]  /*0fb0*/  IMAD.WIDE R4, R0, 0x4, R4 ;  /* 0x0000000400047825 */ /* 0x001fca00078e0204 */
[----:B------:R-:W-:Y:S01]  /*0fc0*/  STG.E desc[UR12][R4.64], R2 ;  /* 0x0000000204007986 */ /* 0x000fe2000c10190c */
[----:B------:R-:W-:Y:S05]  /*0fd0*/  EXIT ;  /* 0x000000000000794d */ /* 0x000fea0003800000 */
.L_x_99:
        /* <DEDUP_REMOVED lines=10> */
.L_x_113:


//--------------------- .text._Z15ConvReluForwardPKfS0_S0_Pfiiiiiiiiiii --------------------------
	.section	.text._Z15ConvReluForwardPKfS0_S0_Pfiiiiiiiiiii,"ax",@progbits
	.align	128
        .global         _Z15ConvReluForwardPKfS0_S0_Pfiiiiiiiiiii
        .type           _Z15ConvReluForwardPKfS0_S0_Pfiiiiiiiiiii,@function
        .size           _Z15ConvReluForwardPKfS0_S0_Pfiiiiiiiiiii,(.L_x_114 - _Z15ConvReluForwardPKfS0_S0_Pfiiiiiiiiiii)
        .other          _Z15ConvReluForwardPKfS0_S0_Pfiiiiiiiiiii,@"STO_CUDA_ENTRY STV_DEFAULT"
_Z15ConvReluForwardPKfS0_S0_Pfiiiiiiiiiii:
.text._Z15ConvReluForwardPKfS0_S0_Pfiiiiiiiiiii:
[----:B------:R-:W-:Y:S08]  /*0000*/  LDC R1, c[0x0][0x37c] ;  /* 0x0000df00ff017b82 */ /* 0x000ff00000000800 */
[----:B------:R-:W0:Y:S01]  /*0010*/  LDC R6, c[0x0][0x3b0] ;  /* 0x0000ec00ff067b82 */ /* 0x000e220000000800 */
[----:B------:R-:W1:Y:S01]  /*0020*/  LDCU UR7, c[0x0][0x3bc] ;  /* 0x00007780ff0777ac */ /* 0x000e620008000800 */
[----:B------:R-:W2:Y:S06]  /*0030*/  LDCU UR8, c[0x0][0x3c0] ;  /* 0x00007800ff0877ac */ /* 0x000eac0008000800 */
[----:B------:R-:W3:Y:S01]  /*0040*/  S2UR UR6, SR_CTAID.Z ;  /* 0x00000000000679c3 */ /* 0x000ee20000002700 */
[----:B------:R-:W4:Y:S07]  /*0050*/  LDCU UR9, c[0x0][0x3a0] ;  /* 0x00007400ff0977ac */ /* 0x000f2e0008000800 */
[----:B------:R-:W5:Y:S01]  /*0060*/  LDC R11, c[0x0][0x360] ;  /* 0x0000d800ff0b7b82 */ /* 0x000f620000000800 */
[----:B0-----:R-:W0:Y:S07]  /*0070*/  I2F.U32.RP R4, R6 ;  /* 0x0000000600047306 */ /* 0x001e2e0000209000 */
[----:B------:R-:W1:Y:S01]  /*0080*/  S2UR UR5, SR_CTAID.Y ;  /* 0x00000000000579c3 */ /* 0x000e620000002600 */
[----:B------:R-:W-:-:S07]  /*0090*/  ISETP.NE.U32.AND P2, PT, R6, RZ, PT ;  /* 0x000000ff0600720c */ /* 0x000fce0003f45070 */
[----:B------:R-:W1:Y:S01]  /*00a0*/  LDC R10, c[0x0][0x364] ;  /* 0x0000d900ff0a7b82 */ /* 0x000e620000000800 */
[----:B0-----:R-:W0:Y:S07]  /*00b0*/  MUFU.RCP R4, R4 ;  /* 0x0000000400047308 */ /* 0x001e2e0000001000 */
[----:B------:R-:W5:Y:S01]  /*00c0*/  S2UR UR4, SR_CTAID.X ;  /* 0x00000000000479c3 */ /* 0x000f620000002500 */
[----:B0-----:R-:W-:-:S04]  /*00d0*/  VIADD R2, R4, 0xffffffe ;  /* 0x0ffffffe04027836 */ /* 0x001fc80000000000 */
[----:B------:R0:W2:Y:S02]  /*00e0*/  F2I.FTZ.U32.TRUNC.NTZ R3, R2 ;  /* 0x0000000200037305 */ /* 0x0000a4000021f000 */
[----:B0-----:R-:W-:Y:S02]  /*00f0*/  HFMA2 R2, -RZ, RZ, 0, 0 ;  /* 0x00000000ff027431 */ /* 0x001fe400000001ff */
[----:B--2---:R-:W-:-:S04]  /*0100*/  IMAD.MOV R5, RZ, RZ, -R3 ;  /* 0x000000ffff057224 */ /* 0x004fc800078e0a03 */
[----:B------:R-:W-:-:S04]  /*0110*/  IMAD R5, R5, R6, RZ ;  /* 0x0000000605057224 */ /* 0x000fc800078e02ff */
[----:B------:R-:W-:Y:S02]  /*0120*/  IMAD.HI.U32 R0, R3, R5, R2 ;  /* 0x0000000503007227 */ /* 0x000fe400078e0002 */
[----:B------:R-:W1:Y:S04]  /*0130*/  S2R R5, SR_TID.Y ;  /* 0x0000000000057919 */ /* 0x000e680000002200 */
[----:B---3--:R-:W-:Y:S01]  /*0140*/  IMAD.HI.U32 R0, R0, UR6, RZ ;  /* 0x0000000600007c27 */ /* 0x008fe2000f8e00ff */
[----:B------:R-:W5:Y:S03]  /*0150*/  S2R R2, SR_TID.X ;  /* 0x0000000000027919 */ /* 0x000f660000002100 */
[----:B------:R-:W-:-:S04]  /*0160*/  IMAD.MOV R3, RZ, RZ, -R0 ;  /* 0x000000ffff037224 */ /* 0x000fc800078e0a00 */
[----:B------:R-:W-:-:S05]  /*0170*/  IMAD R3, R6, R3, UR6 ;  /* 0x0000000606037e24 */ /* 0x000fca000f8e0203 */
[----:B------:R-:W-:-:S13]  /*0180*/  ISETP.GE.U32.AND P0, PT, R3, R6, PT ;  /* 0x000000060300720c */ /* 0x000fda0003f06070 */
[----:B------:R-:W-:Y:S01]  /*0190*/  @P0 IMAD.IADD R3, R3, 0x1, -R6 ;  /* 0x0000000103030824 */ /* 0x000fe200078e0a06 */
[----:B------:R-:W-:Y:S01]  /*01a0*/  @P0 IADD3 R0, PT, PT, R0, 0x1, RZ ;  /* 0x0000000100000810 */ /* 0x000fe20007ffe0ff */
[----:B-1----:R-:W-:-:S03]  /*01b0*/  IMAD R10, R10, UR5, R5 ;  /* 0x000000050a0a7c24 */ /* 0x002fc6000f8e0205 */
[----:B------:R-:W-:Y:S01]  /*01c0*/  ISETP.GE.U32.AND P1, PT, R3, R6, PT ;  /* 0x000000060300720c */ /* 0x000fe20003f26070 */
[----:B-----5:R-:W-:Y:S01]  /*01d0*/  IMAD R11, R11, UR4, R2 ;  /* 0x000000040b0b7c24 */ /* 0x020fe2000f8e0202 */
[----:B------:R-:W-:-:S04]  /*01e0*/  ISETP.GE.AND P0, PT, R10, UR7, PT ;  /* 0x000000070a007c0c */ /* 0x000fc8000bf06270 */
[----:B------:R-:W-:-:S07]  /*01f0*/  ISETP.GE.OR P0, PT, R11, UR8, P0 ;  /* 0x000000080b007c0c */ /* 0x000fce0008706670 */
[----:B------:R-:W-:Y:S01]  /*0200*/  @P1 VIADD R0, R0, 0x1 ;  /* 0x0000000100001836 */ /* 0x000fe20000000000 */
[----:B------:R-:W-:-:S04]  /*0210*/  @!P2 LOP3.LUT R0, RZ, R6, RZ, 0x33, !PT ;  /* 0x00000006ff00a212 */ /* 0x000fc800078e33ff */
[----:B----4-:R-:W-:Y:S01]  /*0220*/  ISETP.GE.OR P0, PT, R0, UR9, P0 ;  /* 0x0000000900007c0c */ /* 0x010fe20008706670 */
[----:B------:R-:W-:-:S04]  /*0230*/  IMAD.MOV R13, RZ, RZ, -R0 ;  /* 0x000000ffff0d7224 */ /* 0x000fc800078e0a00 */
[----:B------:R-:W-:-:S08]  /*0240*/  IMAD R13, R6, R13, UR6 ;  /* 0x00000006060d7e24 */ /* 0x000fd0000f8e020d */
[----:B------:R-:W-:Y:S05]  /*0250*/  @P0 EXIT ;  /* 0x000000000000094d */ /* 0x000fea0003800000 */
[----:B------:R-:W0:Y:S01]  /*0260*/  LDCU UR4, c[0x0][0x3a4] ;  /* 0x00007480ff0477ac */ /* 0x000e220008000800 */
[----:B------:R-:W-:Y:S01]  /*0270*/  MOV R17, RZ ;  /* 0x000000ff00117202 */ /* 0x000fe20000000f00 */
[----:B------:R-:W1:Y:S01]  /*0280*/  LDCU.64 UR12, c[0x0][0x358] ;  /* 0x00006b00ff0c77ac */ /* 0x000e620008000a00 */
[----:B0-----:R-:W-:-:S09]  /*0290*/  UISETP.GE.AND UP0, UPT, UR4, 0x1, UPT ;  /* 0x000000010400788c */ /* 0x001fd2000bf06270 */
[----:B-1----:R-:W-:Y:S05]  /*02a0*/  BRA.U !UP0, `(.L_x_100) ;  /* 0x0000000d080c7547 */ /* 0x002fea000b800000 */
[----:B------:R-:W0:Y:S01]  /*02b0*/  LDCU UR4, c[0x0][0x3b4] ;  /* 0x00007680ff0477ac */ /* 0x000e220008000800 */
[----:B------:R-:W0:Y:S02]  /*02c0*/  LDCU UR6, c[0x0][0x3b8] ;  /* 0x00007700ff0677ac */ /* 0x000e240008000800 */
[----:B0-----:R-:W-:-:S04]  /*02d0*/  UISETP.LT.AND UP0, UPT, UR4, UR6, UPT ;  /* 0x000000060400728c */ /* 0x001fc8000bf01270 */
[----:B------:R-:W-:-:S04]  /*02e0*/  USEL UR4, UR4, UR6, UP0 ;  /* 0x0000000604047287 */ /* 0x000fc80008000000 */
[----:B------:R-:W-:-:S09]  /*02f0*/  UISETP.GE.AND UP0, UPT, UR4, 0x1, UPT ;  /* 0x000000010400788c */ /* 0x000fd2000bf06270 */
[----:B------:R-:W-:Y:S05]  /*0300*/  BRA.U !UP0, `(.L_x_100) ;  /* 0x0000000908f47547 */ /* 0x000fea000b800000 */
[----:B------:R-:W0:Y:S01]  /*0310*/  LDC R15, c[0x0][0x3c8] ;  /* 0x0000f200ff0f7b82 */ /* 0x000e220000000800 */
[----:B------:R-:W0:Y:S01]  /*0320*/  LDCU UR4, c[0x0][0x3c4] ;  /* 0x00007880ff0477ac */ /* 0x000e220008000800 */
[----:B------:R-:W-:Y:S01]  /*0330*/  IMAD.MOV.U32 R17, RZ, RZ, RZ ;  /* 0x000000ffff117224 */ /* 0x000fe200078e00ff */
[----:B------:R-:W-:Y:S02]  /*0340*/  ULOP3.LUT UR8, UR6, 0x7, URZ, 0xc0, !UPT ;  /* 0x0000000706087892 */ /* 0x000fe4000f8ec0ff */
[----:B------:R-:W-:Y:S01]  /*0350*/  ULOP3.LUT UR6, UR6, 0x7ffffff8, URZ, 0xc0, !UPT ;  /* 0x7ffffff806067892 */ /* 0x000fe2000f8ec0ff */
[--C-:B0-----:R-:W-:Y:S02]  /*0360*/  IMAD R14, R11, UR4, -R15.reuse ;  /* 0x000000040b0e7c24 */ /* 0x101fe4000f8e0a0f */
[----:B------:R-:W-:Y:S01]  /*0370*/  IMAD R15, R10, UR4, -R15 ;  /* 0x000000040a0f7c24 */ /* 0x000fe2000f8e0a0f */
[----:B------:R-:W-:-:S08]  /*0380*/  UMOV UR4, URZ ;  /* 0x000000ff00047c82 */ /* 0x000fd00008000000 */
.L_x_108:
[----:B------:R-:W0:Y:S01]  /*0390*/  LDC R2, c[0x0][0x3a4] ;  /* 0x0000e900ff027b82 */ /* 0x000e220000000800 */
[----:B------:R-:W-:Y:S01]  /*03a0*/  UMOV UR5, URZ ;  /* 0x000000ff00057c82 */ /* 0x000fe20008000000 */
[-C--:B0-----:R-:W-:Y:S02]  /*03b0*/  IMAD R16, R0, R2.reuse, UR4 ;  /* 0x0000000400107e24 */ /* 0x081fe4000f8e0202 */
[----:B------:R-:W-:Y:S01]  /*03c0*/  IMAD R12, R13, R2, UR4 ;  /* 0x000000040d0c7e24 */ /* 0x000fe2000f8e0202 */
[----:B------:R-:W-:-:S06]  /*03d0*/  UIADD3 UR4, UPT, UPT, UR4, 0x1, URZ ;  /* 0x0000000104047890 */ /* 0x000fcc000fffe0ff */
[----:B------:R-:W-:-:S13]  /*03e0*/  ISETP.NE.AND P5, PT, R2, UR4, PT ;  /* 0x0000000402007c0c */ /* 0x000fda000bfa5270 */
.L_x_107:
[----:B------:R-:W0:Y:S01]  /*03f0*/  LDC R3, c[0x0][0x3b4] ;  /* 0x0000ed00ff037b82 */ /* 0x000e220000000800 */
[----:B------:R-:W1:Y:S01]  /*0400*/  LDCU UR7, c[0x0][0x3b8] ;  /* 0x00007700ff0777ac */ /* 0x000e620008000800 */
[----:B------:R-:W-:Y:S02]  /*0410*/  VIADD R19, R15, UR5 ;  /* 0x000000050f137c36 */ /* 0x000fe40008000000 */
[----:B------:R-:W-:Y:S01]  /*0420*/  HFMA2 R7, -RZ, RZ, 0, 0 ;  /* 0x00000000ff077431 */ /* 0x000fe200000001ff */
[----:B------:R-:W2:Y:S01]  /*0430*/  LDCU UR9, c[0x0][0x3a8] ;  /* 0x00007500ff0977ac */ /* 0x000ea20008000800 */
[----:B-1----:R-:W-:Y:S01]  /*0440*/  UISETP.GE.U32.AND UP0, UPT, UR7, 0x8, UPT ;  /* 0x000000080700788c */ /* 0x002fe2000bf06070 */
[C---:B--2---:R-:W-:Y:S01]  /*0450*/  ISETP.GE.AND P0, PT, R19.reuse, UR9, PT ;  /* 0x0000000913007c0c */ /* 0x044fe2000bf06270 */
[----:B0-----:R-:W-:Y:S01]  /*0460*/  IMAD R18, R12, R3, UR5 ;  /* 0x000000050c127e24 */ /* 0x001fe2000f8e0203 */
[----:B------:R-:W-:Y:S02]  /*0470*/  UIADD3 UR5, UPT, UPT, UR5, 0x1, URZ ;  /* 0x0000000105057890 */ /* 0x000fe4000fffe0ff */
[----:B------:R-:W-:Y:S01]  /*0480*/  ISETP.GT.AND P0, PT, R19, -0x1, !P0 ;  /* 0xffffffff1300780c */ /* 0x000fe20004704270 */
[----:B------:R-:W-:-:S03]  /*0490*/  IMAD R19, R16, UR9, R19 ;  /* 0x0000000910137c24 */ /* 0x000fc6000f8e0213 */
[----:B------:R-:W-:Y:S01]  /*04a0*/  ISETP.NE.AND P6, PT, R3, UR5, PT ;  /* 0x0000000503007c0c */ /* 0x000fe2000bfc5270 */
[----:B------:R-:W-:-:S12]  /*04b0*/  BRA.U !UP0, `(.L_x_101) ;  /* 0x0000000508247547 */ /* 0x000fd8000b800000 */
[----:B------:R-:W0:Y:S01]  /*04c0*/  LDC.64 R2, c[0x0][0x380] ;  /* 0x0000e000ff027b82 */ /* 0x000e220000000a00 */
[----:B------:R-:W-:Y:S01]  /*04d0*/  VIADD R20, R14, 0x3 ;  /* 0x000000030e147836 */ /* 0x000fe20000000000 */
[----:B------:R-:W1:Y:S01]  /*04e0*/  LDCU UR10, c[0x0][0x3ac] ;  /* 0x00007580ff0a77ac */ /* 0x000e620008000800 */
[----:B------:R-:W-:Y:S01]  /*04f0*/  IMAD.MOV.U32 R21, RZ, RZ, RZ ;  /* 0x000000ffff157224 */ /* 0x000fe200078e00ff */
[----:B------:R-:W2:Y:S04]  /*0500*/  LDCU UR7, c[0x0][0x3b8] ;  /* 0x00007700ff0777ac */ /* 0x000ea80008000800 */
[----:B------:R-:W3:Y:S01]  /*0510*/  LDC.64 R4, c[0x0][0x388] ;  /* 0x0000e200ff047b82 */ /* 0x000ee20000000a00 */
[----:B------:R-:W-:-:S12]  /*0520*/  UIADD3 UR9, UPT, UPT, -UR6, URZ, URZ ;  /* 0x000000ff06097290 */ /* 0x000fd8000fffe1ff */
.L_x_102:
[C---:B------:R-:W-:Y:S01]  /*0530*/  IADD3 R6, PT, PT, R20.reuse, -0x3, RZ ;  /* 0xfffffffd14067810 */ /* 0x040fe20007ffe0ff */
[----:B------:R-:W-:Y:S02]  /*0540*/  VIADD R7, R20, 0xfffffffe ;  /* 0xfffffffe14077836 */ /* 0x000fe40000000000 */
[----:B--2---:R-:W-:Y:S01]  /*0550*/  IMAD R9, R18, UR7, R21 ;  /* 0x0000000712097c24 */ /* 0x004fe2000f8e0215 */
[C---:B-1----:R-:W-:Y:S02]  /*0560*/  ISETP.GE.AND P1, PT, R6.reuse, UR10, PT ;  /* 0x0000000a06007c0c */ /* 0x042fe4000bf26270 */
[----:B------:R-:W-:Y:S01]  /*0570*/  ISETP.GE.AND P3, PT, R7, UR10, PT ;  /* 0x0000000a07007c0c */ /* 0x000fe2000bf66270 */
[----:B---3--:R-:W-:Y:S01]  /*0580*/  IMAD.WIDE R8, R9, 0x4, R4 ;  /* 0x0000000409087825 */ /* 0x008fe200078e0204 */
[----:B------:R-:W-:Y:S02]  /*0590*/  ISETP.GT.AND P1, PT, R6, -0x1, !P1 ;  /* 0xffffffff0600780c */ /* 0x000fe40004f24270 */
[----:B------:R-:W-:Y:S01]  /*05a0*/  ISETP.GT.AND P3, PT, R7, -0x1, !P3 ;  /* 0xffffffff0700780c */ /* 0x000fe20005f64270 */
[----:B------:R-:W-:Y:S01]  /*05b0*/  IMAD.IADD R6, R14, 0x1, R21 ;  /* 0x000000010e067824 */ /* 0x000fe200078e0215 */
[----:B------:R-:W-:-:S02]  /*05c0*/  PLOP3.LUT P1, PT, P1, P0, PT, 0x80, 0x8 ;  /* 0x000000000008781c */ /* 0x000fc40000f21070 */
[----:B------:R-:W-:Y:S01]  /*05d0*/  PLOP3.LUT P3, PT, P3, P0, PT, 0x80, 0x8 ;  /* 0x000000000008781c */ /* 0x000fe20001f61070 */
[----:B------:R-:W-:-:S04]  /*05e0*/  IMAD R7, R19, UR10, R6 ;  /* 0x0000000a13077c24 */ /* 0x000fc8000f8e0206 */
[----:B0-----:R-:W-:-:S06]  /*05f0*/  IMAD.WIDE R6, R7, 0x4, R2 ;  /* 0x0000000407067825 */ /* 0x001fcc00078e0202 */
[----:B------:R-:W2:Y:S04]  /*0600*/  @P1 LDG.E R22, desc[UR12][R6.64] ;  /* 0x0000000c06161981 */ /* 0x000ea8000c1e1900 */
[----:B------:R-:W2:Y:S04]  /*0610*/  @P1 LDG.E R23, desc[UR12][R8.64] ;  /* 0x0000000c08171981 */ /* 0x000ea8000c1e1900 */
[----:B------:R-:W3:Y:S04]  /*0620*/  @P3 LDG.E R24, desc[UR12][R6.64+0x4] ;  /* 0x0000040c06183981 */ /* 0x000ee8000c1e1900 */
[----:B------:R-:W3:Y:S01]  /*0630*/  @P3 LDG.E R25, desc[UR12][R8.64+0x4] ;  /* 0x0000040c08193981 */ /* 0x000ee2000c1e1900 */
[----:B------:R-:W-:-:S02]  /*0640*/  IADD3 R26, PT, PT, R20, -0x1, RZ ;  /* 0xffffffff141a7810 */ /* 0x000fc40007ffe0ff */
[----:B------:R-:W-:Y:S02]  /*0650*/  ISETP.GE.AND P2, PT, R20, UR10, PT ;  /* 0x0000000a14007c0c */ /* 0x000fe4000bf46270 */
[----:B------:R-:W-:Y:S02]  /*0660*/  ISETP.GE.AND P4, PT, R26, UR10, PT ;  /* 0x0000000a1a007c0c */ /* 0x000fe4000bf86270 */
[----:B------:R-:W-:Y:S02]  /*0670*/  ISETP.GT.AND P2, PT, R20, -0x1, !P2 ;  /* 0xffffffff1400780c */ /* 0x000fe40005744270 */
[----:B------:R-:W-:Y:S02]  /*0680*/  ISETP.GT.AND P4, PT, R26, -0x1, !P4 ;  /* 0xffffffff1a00780c */ /* 0x000fe40006784270 */
[----:B------:R-:W-:Y:S02]  /*0690*/  PLOP3.LUT P2, PT, P2, P0, PT, 0x80, 0x8 ;  /* 0x000000000008781c */ /* 0x000fe40001741070 */
[----:B------:R-:W-:Y:S01]  /*06a0*/  PLOP3.LUT P4, PT, P4, P0, PT, 0x80, 0x8 ;  /* 0x000000000008781c */ /* 0x000fe20002781070 */
[----:B--2---:R-:W-:-:S12]  /*06b0*/  @P1 FFMA R17, R22, R23, R17 ;  /* 0x0000001716111223 */ /* 0x004fd80000000011 */
[----:B------:R-:W2:Y:S04]  /*06c0*/  @P4 LDG.E R22, desc[UR12][R6.64+0x8] ;  /* 0x0000080c06164981 */ /* 0x000ea8000c1e1900 */
[----:B------:R-:W2:Y:S01]  /*06d0*/  @P4 LDG.E R23, desc[UR12][R8.64+0x8] ;  /* 0x0000080c08174981 */ /* 0x000ea2000c1e1900 */
[----:B---3--:R-:W-:-:S03]  /*06e0*/  @P3 FFMA R17, R24, R25, R17 ;  /* 0x0000001918113223 */ /* 0x008fc60000000011 */
[----:B------:R-:W3:Y:S04]  /*06f0*/  @P2 LDG.E R24, desc[UR12][R6.64+0xc] ;  /* 0x00000c0c06182981 */ /* 0x000ee8000c1e1900 */
[----:B------:R-:W3:Y:S01]  /*0700*/  @P2 LDG.E R25, desc[UR12][R8.64+0xc] ;  /* 0x00000c0c08192981 */ /* 0x000ee2000c1e1900 */
[----:B------:R-:W-:-:S05]  /*0710*/  VIADD R26, R20, 0x1 ;  /* 0x00000001141a7836 */ /* 0x000fca0000000000 */
[----:B------:R-:W-:-:S04]  /*0720*/  ISETP.GE.AND P1, PT, R26, UR10, PT ;  /* 0x0000000a1a007c0c */ /* 0x000fc8000bf26270 */
[----:B------:R-:W-:-:S04]  /*0730*/  ISETP.GT.AND P1, PT, R26, -0x1, !P1 ;  /* 0xffffffff1a00780c */ /* 0x000fc80004f24270 */
[----:B------:R-:W-:Y:S01]  /*0740*/  PLOP3.LUT P1, PT, P1, P0, PT, 0x80, 0x8 ;  /* 0x000000000008781c */ /* 0x000fe20000f21070 */
[----:B--2---:R-:W-:Y:S01]  /*0750*/  @P4 FFMA R17, R22, R23, R17 ;  /* 0x0000001716114223 */ /* 0x004fe20000000011 */
[C---:B------:R-:W-:Y:S01]  /*0760*/  IADD3 R22, PT, PT, R20.reuse, 0x2, RZ ;  /* 0x0000000214167810 */ /* 0x040fe20007ffe0ff */
[----:B------:R-:W-:-:S03]  /*0770*/  VIADD R23, R20, 0x3 ;  /* 0x0000000314177836 */ /* 0x000fc60000000000 */
[----:B------:R-:W-:Y:S02]  /*0780*/  ISETP.GE.AND P4, PT, R22, UR10, PT ;  /* 0x0000000a16007c0c */ /* 0x000fe4000bf86270 */
[C---:B------:R-:W-:Y:S01]  /*0790*/  ISETP.GE.AND P3, PT, R23.reuse, UR10, PT ;  /* 0x0000000a17007c0c */ /* 0x040fe2000bf66270 */
[----:B---3--:R-:W-:Y:S01]  /*07a0*/  @P2 FFMA R17, R24, R25, R17 ;  /* 0x0000001918112223 */ /* 0x008fe20000000011 */
[----:B------:R-:W-:Y:S02]  /*07b0*/  IADD3 R24, PT, PT, R20, 0x4, RZ ;  /* 0x0000000414187810 */ /* 0x000fe40007ffe0ff */
[----:B------:R-:W-:Y:S02]  /*07c0*/  ISETP.GT.AND P4, PT, R22, -0x1, !P4 ;  /* 0xffffffff1600780c */ /* 0x000fe40006784270 */
[----:B------:R-:W-:Y:S01]  /*07d0*/  ISETP.GE.AND P2, PT, R24, UR10, PT ;  /* 0x0000000a18007c0c */ /* 0x000fe2000bf46270 */
[----:B------:R-:W2:Y:S01]  /*07e0*/  @P1 LDG.E R22, desc[UR12][R6.64+0x10] ;  /* 0x0000100c06161981 */ /* 0x000ea2000c1e1900 */
[----:B------:R-:W-:-:S02]  /*07f0*/  ISETP.GT.AND P3, PT, R23, -0x1, !P3 ;  /* 0xffffffff1700780c */ /* 0x000fc40005f64270 */
[----:B------:R-:W-:Y:S01]  /*0800*/  PLOP3.LUT P4, PT, P4, P0, PT, 0x80, 0x8 ;  /* 0x000000000008781c */ /* 0x000fe20002781070 */
[----:B------:R-:W2:Y:S01]  /*0810*/  @P1 LDG.E R23, desc[UR12][R8.64+0x10] ;  /* 0x0000100c08171981 */ /* 0x000ea2000c1e1900 */
[----:B------:R-:W-:Y:S02]  /*0820*/  ISETP.GT.AND P2, PT, R24, -0x1, !P2 ;  /* 0xffffffff1800780c */ /* 0x000fe40005744270 */
[----:B------:R-:W-:Y:S02]  /*0830*/  PLOP3.LUT P3, PT, P3, P0, PT, 0x80, 0x8 ;  /* 0x000000000008781c */ /* 0x000fe40001f61070 */
[----:B------:R-:W-:-:S07]  /*0840*/  PLOP3.LUT P2, PT, P2, P0, PT, 0x80, 0x8 ;  /* 0x000000000008781c */ /* 0x000fce0001741070 */
[----:B------:R-:W3:Y:S04]  /*0850*/  @P4 LDG.E R25, desc[UR12][R8.64+0x14] ;  /* 0x0000140c08194981 */ /* 0x000ee8000c1e1900 */
[----:B------:R-:W3:Y:S04]  /*0860*/  @P4 LDG.E R24, desc[UR12][R6.64+0x14] ;  /* 0x0000140c06184981 */ /* 0x000ee8000c1e1900 */
[----:B------:R-:W4:Y:S04]  /*0870*/  @P3 LDG.E R27, desc[UR12][R8.64+0x18] ;  /* 0x0000180c081b3981 */ /* 0x000f28000c1e1900 */
[----:B------:R-:W4:Y:S04]  /*0880*/  @P3 LDG.E R26, desc[UR12][R6.64+0x18] ;  /* 0x0000180c061a3981 */ /* 0x000f28000c1e1900 */
[----:B------:R-:W5:Y:S04]  /*0890*/  @P2 LDG.E R29, desc[UR12][R8.64+0x1c] ;  /* 0x00001c0c081d2981 */ /* 0x000f68000c1e1900 */
[----:B------:R-:W5:Y:S01]  /*08a0*/  @P2 LDG.E R28, desc[UR12][R6.64+0x1c] ;  /* 0x00001c0c061c2981 */ /* 0x000f62000c1e1900 */
[----:B------:R-:W-:-:S04]  /*08b0*/  UIADD3 UR9, UPT, UPT, UR9, 0x8, URZ ;  /* 0x0000000809097890 */ /* 0x000fc8000fffe0ff */
[----:B------:R-:W-:Y:S01]  /*08c0*/  UISETP.NE.AND UP0, UPT, UR9, URZ, UPT ;  /* 0x000000ff0900728c */ /* 0x000fe2000bf05270 */
[----:B------:R-:W-:Y:S01]  /*08d0*/  VIADD R21, R21, 0x8 ;  /* 0x0000000815157836 */ /* 0x000fe20000000000 */
[----:B------:R-:W-:Y:S01]  /*08e0*/  IADD3 R20, PT, PT, R20, 0x8, RZ ;  /* 0x0000000814147810 */ /* 0x000fe20007ffe0ff */
[----:B--2---:R-:W-:-:S04]  /*08f0*/  @P1 FFMA R17, R22, R23, R17 ;  /* 0x0000001716111223 */ /* 0x004fc80000000011 */
[----:B---3--:R-:W-:-:S04]  /*0900*/  @P4 FFMA R17, R24, R25, R17 ;  /* 0x0000001918114223 */ /* 0x008fc80000000011 */
[----:B----4-:R-:W-:-:S04]  /*0910*/  @P3 FFMA R17, R26, R27, R17 ;  /* 0x0000001b1a113223 */ /* 0x010fc80000000011 */
[----:B-----5:R-:W-:Y:S01]  /*0920*/  @P2 FFMA R17, R28, R29, R17 ;  /* 0x0000001d1c112223 */ /* 0x020fe20000000011 */
[----:B------:R-:W-:Y:S06]  /*0930*/  BRA.U UP0, `(.L_x_102) ;  /* 0xfffffff900fc7547 */ /* 0x000fec000b83ffff */
[----:B------:R-:W-:-:S07]  /*0940*/  IMAD.U32 R7, RZ, RZ, UR6 ;  /* 0x00000006ff077e24 */ /* 0x000fce000f8e00ff */
.L_x_101:
[----:B------:R-:W-:-:S09]  /*0950*/  UISETP.NE.AND UP0, UPT, UR8, URZ, UPT ;  /* 0x000000ff0800728c */ /* 0x000fd2000bf05270 */
[----:B------:R-:W-:Y:S05]  /*0960*/  BRA.U !UP0, `(.L_x_103) ;  /* 0x0000000508547547 */ /* 0x000fea000b800000 */
[----:B------:R-:W-:Y:S02]  /*0970*/  UIADD3 UR9, UPT, UPT, UR8, -0x1, URZ ;  /* 0xffffffff08097890 */ /* 0x000fe4000fffe0ff */
[----:B------:R-:W-:Y:S02]  /*0980*/  ULOP3.LUT UP1, UR10, UR7, 0x3, URZ, 0xc0, !UPT ;  /* 0x00000003070a7892 */ /* 0x000fe4000f82c0ff */
[----:B------:R-:W-:-:S09]  /*0990*/  UISETP.GE.U32.AND UP0, UPT, UR9, 0x3, UPT ;  /* 0x000000030900788c */ /* 0x000fd2000bf06070 */
[----:B------:R-:W-:Y:S05]  /*09a0*/  BRA.U !UP0, `(.L_x_104) ;  /* 0x0000000108907547 */ /* 0x000fea000b800000 */
[----:B------:R-:W0:Y:S01]  /*09b0*/  LDCU UR9, c[0x0][0x3ac] ;  /* 0x00007580ff0977ac */ /* 0x000e220008000800 */
[----:B------:R-:W1:Y:S01]  /*09c0*/  LDC.64 R4, c[0x0][0x380] ;  /* 0x0000e000ff047b82 */ /* 0x000e620000000a00 */
[----:B------:R-:W-:Y:S01]  /*09d0*/  IADD3 R6, PT, PT, R14, R7, RZ ;  /* 0x000000070e067210 */ /* 0x000fe20007ffe0ff */
[----:B------:R-:W-:-:S03]  /*09e0*/  IMAD R21, R18, UR7, R7 ;  /* 0x0000000712157c24 */ /* 0x000fc6000f8e0207 */
[C---:B------:R-:W-:Y:S01]  /*09f0*/  IADD3 R9, PT, PT, R6.reuse, 0x2, RZ ;  /* 0x0000000206097810 */ /* 0x040fe20007ffe0ff */
[C---:B------:R-:W-:Y:S02]  /*0a00*/  VIADD R8, R6.reuse, 0x1 ;  /* 0x0000000106087836 */ /* 0x040fe40000000000 */
[----:B------:R-:W2:Y:S01]  /*0a10*/  LDC.64 R2, c[0x0][0x388] ;  /* 0x0000e200ff027b82 */ /* 0x000ea20000000a00 */
[C---:B------:R-:W-:Y:S01]  /*0a20*/  VIADD R20, R6.reuse, 0x3 ;  /* 0x0000000306147836 */ /* 0x040fe20000000000 */
[----:B0-----:R-:W-:Y:S02]  /*0a30*/  ISETP.GE.AND P1, PT, R6, UR9, PT ;  /* 0x0000000906007c0c */ /* 0x001fe4000bf26270 */
[----:B------:R-:W-:Y:S02]  /*0a40*/  ISETP.GE.AND P2, PT, R8, UR9, PT ;  /* 0x0000000908007c0c */ /* 0x000fe4000bf46270 */
[----:B------:R-:W-:Y:S02]  /*0a50*/  ISETP.GT.AND P1, PT, R6, -0x1, !P1 ;  /* 0xffffffff0600780c */ /* 0x000fe40004f24270 */
[----:B------:R-:W-:-:S02]  /*0a60*/  ISETP.GE.AND P3, PT, R9, UR9, PT ;  /* 0x0000000909007c0c */ /* 0x000fc4000bf66270 */
[----:B------:R-:W-:Y:S02]  /*0a70*/  ISETP.GT.AND P2, PT, R8, -0x1, !P2 ;  /* 0xffffffff0800780c */ /* 0x000fe40005744270 */
[----:B------:R-:W-:Y:S02]  /*0a80*/  PLOP3.LUT P1, PT, P1, P0, PT, 0x80, 0x8 ;  /* 0x000000000008781c */ /* 0x000fe40000f21070 */
[----:B------:R-:W-:Y:S01]  /*0a90*/  ISETP.GT.AND P3, PT, R9, -0x1, !P3 ;  /* 0xffffffff0900780c */ /* 0x000fe20005f64270 */
[----:B------:R-:W-:Y:S01]  /*0aa0*/  IMAD R9, R19, UR9, R6 ;  /* 0x0000000913097c24 */ /* 0x000fe2000f8e0206 */
[C---:B------:R-:W-:Y:S01]  /*0ab0*/  ISETP.GE.AND P4, PT, R20.reuse, UR9, PT ;  /* 0x0000000914007c0c */ /* 0x040fe2000bf86270 */
[----:B--2---:R-:W-:Y:S01]  /*0ac0*/  IMAD.WIDE R2, R21, 0x4, R2 ;  /* 0x0000000415027825 */ /* 0x004fe200078e0202 */
[----:B------:R-:W-:Y:S02]  /*0ad0*/  PLOP3.LUT P2, PT, P2, P0, PT, 0x80, 0x8 ;  /* 0x000000000008781c */ /* 0x000fe40001741070 */
[----:B------:R-:W-:Y:S01]  /*0ae0*/  ISETP.GT.AND P4, PT, R20, -0x1, !P4 ;  /* 0xffffffff1400780c */ /* 0x000fe20006784270 */
[----:B-1----:R-:W-:Y:S01]  /*0af0*/  IMAD.WIDE R4, R9, 0x4, R4 ;  /* 0x0000000409047825 */ /* 0x002fe200078e0204 */
[----:B------:R-:W-:-:S02]  /*0b00*/  PLOP3.LUT P3, PT, P3, P0, PT, 0x80, 0x8 ;  /* 0x000000000008781c */ /* 0x000fc40001f61070 */
[----:B------:R-:W-:Y:S01]  /*0b10*/  PLOP3.LUT P4, PT, P4, P0, PT, 0x80, 0x8 ;  /* 0x000000000008781c */ /* 0x000fe20002781070 */
[----:B------:R-:W2:Y:S04]  /*0b20*/  @P1 LDG.E R8, desc[UR12][R2.64] ;  /* 0x0000000c02081981 */ /* 0x000ea8000c1e1900 */
[----:B------:R-:W2:Y:S04]  /*0b30*/  @P1 LDG.E R6, desc[UR12][R4.64] ;  /* 0x0000000c04061981 */ /* 0x000ea8000c1e1900 */
[----:B------:R-:W3:Y:S04]  /*0b40*/  @P2 LDG.E R20, desc[UR12][R4.64+0x4] ;  /* 0x0000040c04142981 */ /* 0x000ee8000c1e1900 */
[----:B------:R-:W3:Y:S04]  /*0b50*/  @P2 LDG.E R9, desc[UR12][R2.64+0x4] ;  /* 0x0000040c02092981 */ /* 0x000ee8000c1e1900 */
[----:B------:R-:W4:Y:S04]  /*0b60*/  @P3 LDG.E R22, desc[UR12][R4.64+0x8] ;  /* 0x0000080c04163981 */ /* 0x000f28000c1e1900 */
[----:B------:R-:W4:Y:S04]  /*0b70*/  @P3 LDG.E R21, desc[UR12][R2.64+0x8] ;  /* 0x0000080c02153981 */ /* 0x000f28000c1e1900 */
[----:B------:R-:W5:Y:S04]  /*0b80*/  @P4 LDG.E R24, desc[UR12][R4.64+0xc] ;  /* 0x00000c0c04184981 */ /* 0x000f68000c1e1900 */
[----:B------:R-:W5:Y:S01]  /*0b90*/  @P4 LDG.E R23, desc[UR12][R2.64+0xc] ;  /* 0x00000c0c02174981 */ /* 0x000f62000c1e1900 */
[----:B------:R-:W-:Y:S01]  /*0ba0*/  IADD3 R7, PT, PT, R7, 0x4, RZ ;  /* 0x0000000407077810 */ /* 0x000fe20007ffe0ff */
[----:B--2---:R-:W-:-:S04]  /*0bb0*/  @P1 FFMA R17, R6, R8, R17 ;  /* 0x0000000806111223 */ /* 0x004fc80000000011 */
[----:B---3--:R-:W-:-:S04]  /*0bc0*/  @P2 FFMA R17, R20, R9, R17 ;  /* 0x0000000914112223 */ /* 0x008fc80000000011 */
[----:B----4-:R-:W-:-:S04]  /*0bd0*/  @P3 FFMA R17, R22, R21, R17 ;  /* 0x0000001516113223 */ /* 0x010fc80000000011 */
[----:B-----5:R-:W-:-:S07]  /*0be0*/  @P4 FFMA R17, R24, R23, R17 ;  /* 0x0000001718114223 */ /* 0x020fce0000000011 */
.L_x_104:
[----:B------:R-:W-:Y:S05]  /*0bf0*/  BRA.U !UP1, `(.L_x_103) ;  /* 0x0000000109b07547 */ /* 0x000fea000b800000 */
[----:B------:R-:W-:Y:S02]  /*0c00*/  UISETP.NE.AND UP0, UPT, UR10, 0x1, UPT ;  /* 0x000000010a00788c */ /* 0x000fe4000bf05270 */
[----:B------:R-:W-:-:S04]  /*0c10*/  ULOP3.LUT UR9, UR7, 0x1, URZ, 0xc0, !UPT ;  /* 0x0000000107097892 */ /* 0x000fc8000f8ec0ff */
[----:B------:R-:W-:-:S03]  /*0c20*/  UISETP.NE.U32.AND UP1, UPT, UR9, 0x1, UPT ;  /* 0x000000010900788c */ /* 0x000fc6000bf25070 */
[----:B------:R-:W-:Y:S08]  /*0c30*/  BRA.U !UP0, `(.L_x_105) ;  /* 0x0000000108587547 */ /* 0x000ff0000b800000 */
[----:B------:R-:W0:Y:S01]  /*0c40*/  LDCU UR9, c[0x0][0x3ac] ;  /* 0x00007580ff0977ac */ /* 0x000e220008000800 */
[----:B------:R-:W1:Y:S01]  /*0c50*/  LDC.64 R4, c[0x0][0x380] ;  /* 0x0000e000ff047b82 */ /* 0x000e620000000a00 */
[--C-:B------:R-:W-:Y:S02]  /*0c60*/  IMAD.IADD R6, R14, 0x1, R7.reuse ;  /* 0x000000010e067824 */ /* 0x100fe400078e0207 */
[----:B------:R-:W-:-:S03]  /*0c70*/  IMAD R21, R18, UR7, R7 ;  /* 0x0000000712157c24 */ /* 0x000fc6000f8e0207 */
[C---:B------:R-:W-:Y:S02]  /*0c80*/  IADD3 R8, PT, PT, R6.reuse, 0x1, RZ ;  /* 0x0000000106087810 */ /* 0x040fe40007ffe0ff */
[----:B------:R-:W2:Y:S01]  /*0c90*/  LDC.64 R2, c[0x0][0x388] ;  /* 0x0000e200ff027b82 */ /* 0x000ea20000000a00 */
[----:B0-----:R-:W-:Y:S01]  /*0ca0*/  ISETP.GE.AND P1, PT, R6, UR9, PT ;  /* 0x0000000906007c0c */ /* 0x001fe2000bf26270 */
[----:B------:R-:W-:Y:S01]  /*0cb0*/  IMAD R9, R19, UR9, R6 ;  /* 0x0000000913097c24 */ /* 0x000fe2000f8e0206 */
[----:B------:R-:W-:Y:S02]  /*0cc0*/  ISETP.GE.AND P2, PT, R8, UR9, PT ;  /* 0x0000000908007c0c */ /* 0x000fe4000bf46270 */
[----:B------:R-:W-:Y:S02]  /*0cd0*/  ISETP.GT.AND P1, PT, R6, -0x1, !P1 ;  /* 0xffffffff0600780c */ /* 0x000fe40004f24270 */
[----:B------:R-:W-:Y:S01]  /*0ce0*/  ISETP.GT.AND P2, PT, R8, -0x1, !P2 ;  /* 0xffffffff0800780c */ /* 0x000fe20005744270 */
[----:B-1----:R-:W-:Y:S01]  /*0cf0*/  IMAD.WIDE R4, R9, 0x4, R4 ;  /* 0x0000000409047825 */ /* 0x002fe200078e0204 */
[----:B------:R-:W-:-:S02]  /*0d00*/  PLOP3.LUT P1, PT, P1, P0, PT, 0x80, 0x8 ;  /* 0x000000000008781c */ /* 0x000fc40000f21070 */
[----:B------:R-:W-:Y:S01]  /*0d10*/  PLOP3.LUT P2, PT, P2, P0, PT, 0x80, 0x8 ;  /* 0x000000000008781c */ /* 0x000fe20001741070 */
[----:B--2---:R-:W-:-:S10]  /*0d20*/  IMAD.WIDE R2, R21, 0x4, R2 ;  /* 0x0000000415027825 */ /* 0x004fd400078e0202 */
[----:B------:R-:W2:Y:S04]  /*0d30*/  @P1 LDG.E R6, desc[UR12][R4.64] ;  /* 0x0000000c04061981 */ /* 0x000ea8000c1e1900 */
[----:B------:R-:W2:Y:S04]  /*0d40*/  @P1 LDG.E R8, desc[UR12][R2.64] ;  /* 0x0000000c02081981 */ /* 0x000ea8000c1e1900 */
[----:B------:R-:W3:Y:S04]  /*0d50*/  @P2 LDG.E R20, desc[UR12][R4.64+0x4] ;  /* 0x0000040c04142981 */ /* 0x000ee8000c1e1900 */
[----:B------:R-:W3:Y:S01]  /*0d60*/  @P2 LDG.E R9, desc[UR12][R2.64+0x4] ;  /* 0x0000040c02092981 */ /* 0x000ee2000c1e1900 */
[----:B------:R-:W-:-:S02]  /*0d70*/  VIADD R7, R7, 0x2 ;  /* 0x0000000207077836 */ /* 0x000fc40000000000 */
[----:B--2---:R-:W-:-:S04]  /*0d80*/  @P1 FFMA R17, R6, R8, R17 ;  /* 0x0000000806111223 */ /* 0x004fc80000000011 */
[----:B---3--:R-:W-:-:S07]  /*0d90*/  @P2 FFMA R17, R20, R9, R17 ;  /* 0x0000000914112223 */ /* 0x008fce0000000011 */
.L_x_105:
[----:B------:R-:W-:Y:S05]  /*0da0*/  BRA.U UP1, `(.L_x_103) ;  /* 0x0000000101447547 */ /* 0x000fea000b800000 */
[----:B------:R-:W0:Y:S01]  /*0db0*/  LDCU UR9, c[0x0][0x3ac] ;  /* 0x00007580ff0977ac */ /* 0x000e220008000800 */
[----:B------:R-:W-:Y:S01]  /*0dc0*/  IADD3 R6, PT, PT, R14, R7, RZ ;  /* 0x000000070e067210 */ /* 0x000fe20007ffe0ff */
[----:B------:R-:W-:Y:S03]  /*0dd0*/  BSSY.RECONVERGENT B0, `(.L_x_103) ;  /* 0x000000e000007945 */ /* 0x000fe60003800200 */
[----:B0-----:R-:W-:-:S04]  /*0de0*/  ISETP.GE.AND P1, PT, R6, UR9, PT ;  /* 0x0000000906007c0c */ /* 0x001fc8000bf26270 */
[----:B------:R-:W-:-:S04]  /*0df0*/  ISETP.GT.AND P1, PT, R6, -0x1, !P1 ;  /* 0xffffffff0600780c */ /* 0x000fc80004f24270 */
[----:B------:R-:W-:-:S13]  /*0e00*/  PLOP3.LUT P1, PT, P1, P0, PT, 0x80, 0x8 ;  /* 0x000000000008781c */ /* 0x000fda0000f21070 */
[----:B------:R-:W-:Y:S05]  /*0e10*/  @!P1 BRA `(.L_x_106) ;  /* 0x0000000000249947 */ /* 0x000fea0003800000 */
[----:B------:R-:W0:Y:S01]  /*0e20*/  LDC.64 R4, c[0x0][0x380] ;  /* 0x0000e000ff047b82 */ /* 0x000e220000000a00 */
[----:B------:R-:W-:Y:S02]  /*0e30*/  IMAD R19, R19, UR9, R6 ;  /* 0x0000000913137c24 */ /* 0x000fe4000f8e0206 */
[----:B------:R-:W-:-:S05]  /*0e40*/  IMAD R7, R18, UR7, R7 ;  /* 0x0000000712077c24 */ /* 0x000fca000f8e0207 */
[----:B------:R-:W1:Y:S01]  /*0e50*/  LDC.64 R2, c[0x0][0x388] ;  /* 0x0000e200ff027b82 */ /* 0x000e620000000a00 */
[----:B0-----:R-:W-:-:S06]  /*0e60*/  IMAD.WIDE R4, R19, 0x4, R4 ;  /* 0x0000000413047825 */ /* 0x001fcc00078e0204 */
[----:B------:R-:W2:Y:S01]  /*0e70*/  LDG.E R4, desc[UR12][R4.64] ;  /* 0x0000000c04047981 */ /* 0x000ea2000c1e1900 */
[----:B-1----:R-:W-:-:S06]  /*0e80*/  IMAD.WIDE R2, R7, 0x4, R2 ;  /* 0x0000000407027825 */ /* 0x002fcc00078e0202 */
[----:B------:R-:W2:Y:S02]  /*0e90*/  LDG.E R2, desc[UR12][R2.64] ;  /* 0x0000000c02027981 */ /* 0x000ea4000c1e1900 */
[----:B--2---:R-:W-:-:S07]  /*0ea0*/  FFMA R17, R4, R2, R17 ;  /* 0x0000000204117223 */ /* 0x004fce0000000011 */
.L_x_106:
[----:B------:R-:W-:Y:S05]  /*0eb0*/  BSYNC.RECONVERGENT B0 ;  /* 0x0000000000007941 */ /* 0x000fea0003800200 */
.L_x_103:
[----:B------:R-:W-:Y:S05]  /*0ec0*/  @P6 BRA `(.L_x_107) ;  /* 0xfffffff400486947 */ /* 0x000fea000383ffff */
[----:B------:R-:W-:Y:S05]  /*0ed0*/  @P5 BRA `(.L_x_108) ;  /* 0xfffffff4002c5947 */ /* 0x000fea000383ffff */
.L_x_100:
[----:B------:R-:W0:Y:S01]  /*0ee0*/  LDC.64 R2, c[0x0][0x390] ;  /* 0x0000e400ff027b82 */ /* 0x000e220000000a00 */
[----:B------:R-:W1:Y:S01]  /*0ef0*/  LDCU UR5, c[0x0][0x3bc] ;  /* 0x00007780ff0577ac */ /* 0x000e620008000800 */
[----:B------:R-:W2:Y:S06]  /*0f00*/  LDCU UR7, c[0x0][0x3c0] ;  /* 0x00007800ff0777ac */ /* 0x000eac0008000800 */
[----:B------:R-:W3:Y:S08]  /*0f10*/  LDC R6, c[0x0][0x3b0] ;  /* 0x0000ec00ff067b82 */ /* 0x000ef00000000800 */
[----:B------:R-:W4:Y:S01]  /*0f20*/  LDC.64 R4, c[0x0][0x398] ;  /* 0x0000e600ff047b82 */ /* 0x000f220000000a00 */
[----:B0-----:R-:W-:-:S06]  /*0f30*/  IMAD.WIDE.U32 R2, R13, 0x4, R2 ;  /* 0x000000040d027825 */ /* 0x001fcc00078e0002 */
[----:B------:R-:W5:Y:S01]  /*0f40*/  LDG.E R2, desc[UR12][R2.64] ;  /* 0x0000000c02027981 */ /* 0x000f62000c1e1900 */
[----:B---3--:R-:W-:-:S04]  /*0f50*/  IMAD R13, R0, R6, R13 ;  /* 0x00000006000d7224 */ /* 0x008fc800078e020d */
[----:B-1----:R-:W-:-:S04]  /*0f60*/  IMAD R10, R13, UR5, R10 ;  /* 0x000000050d0a7c24 */ /* 0x002fc8000f8e020a */
[----:B--2---:R-:W-:-:S04]  /*0f70*/  IMAD R11, R10, UR7, R11 ;  /* 0x000000070a0b7c24 */ /* 0x004fc8000f8e020b */
[----:B----4-:R-:W-:-:S04]  /*0f80*/  IMAD.WIDE R4, R11, 0x4, R4 ;  /* 0x000000040b047825 */ /* 0x010fc800078e0204 */
[----:B-----5:R-:W-:Y:S01]  /*0f90*/  FADD R0, R2, R17 ;  /* 0x0000001102007221 */ /* 0x020fe20000000000 */
[----:B------:R-:W-:-:S04]  /*0fa0*/  FSETP.GEU.AND P0, PT, R17, -R2, PT ;  /* 0x800000021100720b */ /* 0x000fc80003f0e000 */
[----:B------:R-:W-:-:S05]  /*0fb0*/  FSEL R3, R0, RZ, P0 ;  /* 0x000000ff00037208 */ /* 0x000fca0000000000 */
[----:B------:R-:W-:Y:S01]  /*0fc0*/  STG.E desc[UR12][R4.64], R3 ;  /* 0x0000000304007986 */ /* 0x000fe2000c10190c */
[----:B------:R-:W-:Y:S05]  /*0fd0*/  EXIT ;  /* 0x000000000000794d */ /* 0x000fea0003800000 */
.L_x_109:
        /* <DEDUP_REMOVED lines=10> */
.L_x_114:


//--------------------- .nv.shared.reserved.0     --------------------------
	.section	.nv.shared.reserved.0,"aw",@nobits
	.weak		__nv_reservedSMEM_offset_0_alias
	.size		__nv_reservedSMEM_offset_0_alias, 0, 64
	.other		__nv_reservedSMEM_offset_0_alias,@"STO_CUDA_RESERVED_SHARED STV_DEFAULT"
__nv_reservedSMEM_offset_0_alias:
	.zero		0
	.zero		64


//--------------------- .nv.shared._Z9FCForwardPKfS0_S0_Pfiii --------------------------
	.section	.nv.shared._Z9FCForwardPKfS0_S0_Pfiii,"aw",@nobits
	.sectionflags	@""
	.align	4
.nv.shared._Z9FCForwardPKfS0_S0_Pfiii:
	.zero		3072


//--------------------- .nv.constant0._Z14SoftmaxForwardPKfPKiPfS3_ii --------------------------
	.section	.nv.constant0._Z14SoftmaxForwardPKfPKiPfS3_ii,"a",@progbits
	.sectionflags	@""
	.align	4
.nv.constant0._Z14SoftmaxForwardPKfPKiPfS3_ii:
	.zero		936


//--------------------- .nv.constant0._Z9FCForwardPKfS0_S0_Pfiii --------------------------
	.section	.nv.constant0._Z9FCForwardPKfS0_S0_Pfiii,"a",@progbits
	.sectionflags	@""
	.align	4
.nv.constant0._Z9FCForwardPKfS0_S0_Pfiii:
	.zero		940


//--------------------- .nv.constant0._Z21MaxPoolFlattenForwardPKfPfiiiiiii --------------------------
	.section	.nv.constant0._Z21MaxPoolFlattenForwardPKfPfiiiiiii,"a",@progbits
	.sectionflags	@""
	.align	4
.nv.constant0._Z21MaxPoolFlattenForwardPKfPfiiiiiii:
	.zero		940


//--------------------- .nv.constant0._Z15ConvReluForwardPKfS0_S0_Pfiiiiiiiiiii --------------------------
	.section	.nv.constant0._Z15ConvReluForwardPKfS0_S0_Pfiiiiiiiiiii,"a",@progbits
	.sectionflags	@""
	.align	4
.nv.constant0._Z15ConvReluForwardPKfS0_S0_Pfiiiiiiiiiii:
	.zero		972


//--------------------- SYMBOLS --------------------------

	.type		.nv.reservedSmem.offset0,@object
	.size		.nv.reservedSmem.offset0,0x4
	.type		.nv.reservedSmem.cap,@object
	.size		.nv.reservedSmem.cap,0x4
